//
// Generated by NVIDIA NVVM Compiler
//
// Compiler Build ID: CL-36424714
// Cuda compilation tools, release 13.0, V13.0.88
// Based on NVVM 20.0.0
//

.version 9.0
.target sm_100
.address_size 64

	// .globl	_Z16fm_order2_kernelPK6__halfPS_iii

.visible .entry _Z16fm_order2_kernelPK6__halfPS_iii(
	.param .u64 .ptr .align 1 _Z16fm_order2_kernelPK6__halfPS_iii_param_0,
	.param .u64 .ptr .align 1 _Z16fm_order2_kernelPK6__halfPS_iii_param_1,
	.param .u32 _Z16fm_order2_kernelPK6__halfPS_iii_param_2,
	.param .u32 _Z16fm_order2_kernelPK6__halfPS_iii_param_3,
	.param .u32 _Z16fm_order2_kernelPK6__halfPS_iii_param_4
)
{
	.reg .pred 	%p<13>;
	.reg .b16 	%rs<321>;
	.reg .b32 	%r<44>;
	.reg .b32 	%f<3>;
	.reg .b64 	%rd<43>;

	ld.param.u64 	%rd3, [_Z16fm_order2_kernelPK6__halfPS_iii_param_0];
	ld.param.u64 	%rd2, [_Z16fm_order2_kernelPK6__halfPS_iii_param_1];
	ld.param.u32 	%r28, [_Z16fm_order2_kernelPK6__halfPS_iii_param_2];
	ld.param.u32 	%r26, [_Z16fm_order2_kernelPK6__halfPS_iii_param_3];
	ld.param.u32 	%r27, [_Z16fm_order2_kernelPK6__halfPS_iii_param_4];
	cvta.to.global.u64 	%rd1, %rd3;
	mov.u32 	%r1, %tid.x;
	mov.u32 	%r2, %ctaid.x;
	setp.ge.s32 	%p1, %r1, %r27;
	setp.ge.s32 	%p2, %r2, %r28;
	or.pred  	%p3, %p2, %p1;
	@%p3 bra 	$L__BB0_15;
	mov.f32 	%f1, 0f00000000;
	// begin inline asm
	{  cvt.rn.f16.f32 %rs319, %f1;}

	// end inline asm
	mul.lo.s32 	%r3, %r26, %r2;
	setp.lt.s32 	%p4, %r26, 1;
	mov.u16 	%rs320, %rs319;
	@%p4 bra 	$L__BB0_14;
	and.b32  	%r4, %r26, 15;
	setp.lt.u32 	%p5, %r26, 16;
	mov.b32 	%r40, 0;
	mov.u16 	%rs320, %rs319;
	@%p5 bra 	$L__BB0_5;
	and.b32  	%r40, %r26, 2147483632;
	neg.s32 	%r38, %r40;
	mul.lo.s32 	%r30, %r2, %r27;
	mad.lo.s32 	%r37, %r30, %r26, %r1;
	shl.b32 	%r8, %r27, 4;
	mul.wide.s32 	%rd6, %r27, 2;
	mov.u16 	%rs320, %rs319;
$L__BB0_4:
	.pragma "nounroll";
	mul.wide.s32 	%rd4, %r37, 2;
	add.s64 	%rd5, %rd1, %rd4;
	ld.global.u16 	%rs32, [%rd5];
	// begin inline asm
	{add.f16 %rs30,%rs320,%rs32;
}
	// end inline asm
	// begin inline asm
	{mul.f16 %rs33,%rs32,%rs32;
}
	// end inline asm
	// begin inline asm
	{add.f16 %rs36,%rs319,%rs33;
}
	// end inline asm
	add.s64 	%rd7, %rd5, %rd6;
	ld.global.u16 	%rs41, [%rd7];
	// begin inline asm
	{add.f16 %rs39,%rs30,%rs41;
}
	// end inline asm
	// begin inline asm
	{mul.f16 %rs42,%rs41,%rs41;
}
	// end inline asm
	// begin inline asm
	{add.f16 %rs45,%rs36,%rs42;
}
	// end inline asm
	add.s64 	%rd8, %rd7, %rd6;
	ld.global.u16 	%rs50, [%rd8];
	// begin inline asm
	{add.f16 %rs48,%rs39,%rs50;
}
	// end inline asm
	// begin inline asm
	{mul.f16 %rs51,%rs50,%rs50;
}
	// end inline asm
	// begin inline asm
	{add.f16 %rs54,%rs45,%rs51;
}
	// end inline asm
	add.s64 	%rd9, %rd8, %rd6;
	ld.global.u16 	%rs59, [%rd9];
	// begin inline asm
	{add.f16 %rs57,%rs48,%rs59;
}
	// end inline asm
	// begin inline asm
	{mul.f16 %rs60,%rs59,%rs59;
}
	// end inline asm
	// begin inline asm
	{add.f16 %rs63,%rs54,%rs60;
}
	// end inline asm
	add.s64 	%rd10, %rd9, %rd6;
	ld.global.u16 	%rs68, [%rd10];
	// begin inline asm
	{add.f16 %rs66,%rs57,%rs68;
}
	// end inline asm
	// begin inline asm
	{mul.f16 %rs69,%rs68,%rs68;
}
	// end inline asm
	// begin inline asm
	{add.f16 %rs72,%rs63,%rs69;
}
	// end inline asm
	add.s64 	%rd11, %rd10, %rd6;
	ld.global.u16 	%rs77, [%rd11];
	// begin inline asm
	{add.f16 %rs75,%rs66,%rs77;
}
	// end inline asm
	// begin inline asm
	{mul.f16 %rs78,%rs77,%rs77;
}
	// end inline asm
	// begin inline asm
	{add.f16 %rs81,%rs72,%rs78;
}
	// end inline asm
	add.s64 	%rd12, %rd11, %rd6;
	ld.global.u16 	%rs86, [%rd12];
	// begin inline asm
	{add.f16 %rs84,%rs75,%rs86;
}
	// end inline asm
	// begin inline asm
	{mul.f16 %rs87,%rs86,%rs86;
}
	// end inline asm
	// begin inline asm
	{add.f16 %rs90,%rs81,%rs87;
}
	// end inline asm
	add.s64 	%rd13, %rd12, %rd6;
	ld.global.u16 	%rs95, [%rd13];
	// begin inline asm
	{add.f16 %rs93,%rs84,%rs95;
}
	// end inline asm
	// begin inline asm
	{mul.f16 %rs96,%rs95,%rs95;
}
	// end inline asm
	// begin inline asm
	{add.f16 %rs99,%rs90,%rs96;
}
	// end inline asm
	add.s64 	%rd14, %rd13, %rd6;
	ld.global.u16 	%rs104, [%rd14];
	// begin inline asm
	{add.f16 %rs102,%rs93,%rs104;
}
	// end inline asm
	// begin inline asm
	{mul.f16 %rs105,%rs104,%rs104;
}
	// end inline asm
	// begin inline asm
	{add.f16 %rs108,%rs99,%rs105;
}
	// end inline asm
	add.s64 	%rd15, %rd14, %rd6;
	ld.global.u16 	%rs113, [%rd15];
	// begin inline asm
	{add.f16 %rs111,%rs102,%rs113;
}
	// end inline asm
	// begin inline asm
	{mul.f16 %rs114,%rs113,%rs113;
}
	// end inline asm
	// begin inline asm
	{add.f16 %rs117,%rs108,%rs114;
}
	// end inline asm
	add.s64 	%rd16, %rd15, %rd6;
	ld.global.u16 	%rs122, [%rd16];
	// begin inline asm
	{add.f16 %rs120,%rs111,%rs122;
}
	// end inline asm
	// begin inline asm
	{mul.f16 %rs123,%rs122,%rs122;
}
	// end inline asm
	// begin inline asm
	{add.f16 %rs126,%rs117,%rs123;
}
	// end inline asm
	add.s64 	%rd17, %rd16, %rd6;
	ld.global.u16 	%rs131, [%rd17];
	// begin inline asm
	{add.f16 %rs129,%rs120,%rs131;
}
	// end inline asm
	// begin inline asm
	{mul.f16 %rs132,%rs131,%rs131;
}
	// end inline asm
	// begin inline asm
	{add.f16 %rs135,%rs126,%rs132;
}
	// end inline asm
	add.s64 	%rd18, %rd17, %rd6;
	ld.global.u16 	%rs140, [%rd18];
	// begin inline asm
	{add.f16 %rs138,%rs129,%rs140;
}
	// end inline asm
	// begin inline asm
	{mul.f16 %rs141,%rs140,%rs140;
}
	// end inline asm
	// begin inline asm
	{add.f16 %rs144,%rs135,%rs141;
}
	// end inline asm
	add.s64 	%rd19, %rd18, %rd6;
	ld.global.u16 	%rs149, [%rd19];
	// begin inline asm
	{add.f16 %rs147,%rs138,%rs149;
}
	// end inline asm
	// begin inline asm
	{mul.f16 %rs150,%rs149,%rs149;
}
	// end inline asm
	// begin inline asm
	{add.f16 %rs153,%rs144,%rs150;
}
	// end inline asm
	add.s64 	%rd20, %rd19, %rd6;
	ld.global.u16 	%rs158, [%rd20];
	// begin inline asm
	{add.f16 %rs156,%rs147,%rs158;
}
	// end inline asm
	// begin inline asm
	{mul.f16 %rs159,%rs158,%rs158;
}
	// end inline asm
	// begin inline asm
	{add.f16 %rs162,%rs153,%rs159;
}
	// end inline asm
	add.s64 	%rd21, %rd20, %rd6;
	ld.global.u16 	%rs167, [%rd21];
	// begin inline asm
	{add.f16 %rs320,%rs156,%rs167;
}
	// end inline asm
	// begin inline asm
	{mul.f16 %rs168,%rs167,%rs167;
}
	// end inline asm
	// begin inline asm
	{add.f16 %rs319,%rs162,%rs168;
}
	// end inline asm
	add.s32 	%r38, %r38, 16;
	add.s32 	%r37, %r37, %r8;
	setp.ne.s32 	%p6, %r38, 0;
	@%p6 bra 	$L__BB0_4;
$L__BB0_5:
	setp.eq.s32 	%p7, %r4, 0;
	@%p7 bra 	$L__BB0_14;
	and.b32  	%r14, %r26, 7;
	setp.lt.u32 	%p8, %r4, 8;
	@%p8 bra 	$L__BB0_8;
	add.s32 	%r31, %r40, %r3;
	mad.lo.s32 	%r32, %r31, %r27, %r1;
	mul.wide.s32 	%rd22, %r32, 2;
	add.s64 	%rd23, %rd1, %rd22;
	ld.global.u16 	%rs177, [%rd23];
	// begin inline asm
	{add.f16 %rs175,%rs320,%rs177;
}
	// end inline asm
	// begin inline asm
	{mul.f16 %rs178,%rs177,%rs177;
}
	// end inline asm
	// begin inline asm
	{add.f16 %rs181,%rs319,%rs178;
}
	// end inline asm
	mul.wide.s32 	%rd24, %r27, 2;
	add.s64 	%rd25, %rd23, %rd24;
	ld.global.u16 	%rs186, [%rd25];
	// begin inline asm
	{add.f16 %rs184,%rs175,%rs186;
}
	// end inline asm
	// begin inline asm
	{mul.f16 %rs187,%rs186,%rs186;
}
	// end inline asm
	// begin inline asm
	{add.f16 %rs190,%rs181,%rs187;
}
	// end inline asm
	add.s64 	%rd26, %rd25, %rd24;
	ld.global.u16 	%rs195, [%rd26];
	// begin inline asm
	{add.f16 %rs193,%rs184,%rs195;
}
	// end inline asm
	// begin inline asm
	{mul.f16 %rs196,%rs195,%rs195;
}
	// end inline asm
	// begin inline asm
	{add.f16 %rs199,%rs190,%rs196;
}
	// end inline asm
	add.s64 	%rd27, %rd26, %rd24;
	ld.global.u16 	%rs204, [%rd27];
	// begin inline asm
	{add.f16 %rs202,%rs193,%rs204;
}
	// end inline asm
	// begin inline asm
	{mul.f16 %rs205,%rs204,%rs204;
}
	// end inline asm
	// begin inline asm
	{add.f16 %rs208,%rs199,%rs205;
}
	// end inline asm
	add.s64 	%rd28, %rd27, %rd24;
	ld.global.u16 	%rs213, [%rd28];
	// begin inline asm
	{add.f16 %rs211,%rs202,%rs213;
}
	// end inline asm
	// begin inline asm
	{mul.f16 %rs214,%rs213,%rs213;
}
	// end inline asm
	// begin inline asm
	{add.f16 %rs217,%rs208,%rs214;
}
	// end inline asm
	add.s64 	%rd29, %rd28, %rd24;
	ld.global.u16 	%rs222, [%rd29];
	// begin inline asm
	{add.f16 %rs220,%rs211,%rs222;
}
	// end inline asm
	// begin inline asm
	{mul.f16 %rs223,%rs222,%rs222;
}
	// end inline asm
	// begin inline asm
	{add.f16 %rs226,%rs217,%rs223;
}
	// end inline asm
	add.s64 	%rd30, %rd29, %rd24;
	ld.global.u16 	%rs231, [%rd30];
	// begin inline asm
	{add.f16 %rs229,%rs220,%rs231;
}
	// end inline asm
	// begin inline asm
	{mul.f16 %rs232,%rs231,%rs231;
}
	// end inline asm
	// begin inline asm
	{add.f16 %rs235,%rs226,%rs232;
}
	// end inline asm
	add.s64 	%rd31, %rd30, %rd24;
	ld.global.u16 	%rs240, [%rd31];
	// begin inline asm
	{add.f16 %rs320,%rs229,%rs240;
}
	// end inline asm
	// begin inline asm
	{mul.f16 %rs241,%rs240,%rs240;
}
	// end inline asm
	// begin inline asm
	{add.f16 %rs319,%rs235,%rs241;
}
	// end inline asm
	add.s32 	%r40, %r40, 8;
$L__BB0_8:
	setp.eq.s32 	%p9, %r14, 0;
	@%p9 bra 	$L__BB0_14;
	and.b32  	%r17, %r26, 3;
	setp.lt.u32 	%p10, %r14, 4;
	@%p10 bra 	$L__BB0_11;
	add.s32 	%r33, %r40, %r3;
	mad.lo.s32 	%r34, %r33, %r27, %r1;
	mul.wide.s32 	%rd32, %r34, 2;
	add.s64 	%rd33, %rd1, %rd32;
	ld.global.u16 	%rs250, [%rd33];
	// begin inline asm
	{add.f16 %rs248,%rs320,%rs250;
}
	// end inline asm
	// begin inline asm
	{mul.f16 %rs251,%rs250,%rs250;
}
	// end inline asm
	// begin inline asm
	{add.f16 %rs254,%rs319,%rs251;
}
	// end inline asm
	mul.wide.s32 	%rd34, %r27, 2;
	add.s64 	%rd35, %rd33, %rd34;
	ld.global.u16 	%rs259, [%rd35];
	// begin inline asm
	{add.f16 %rs257,%rs248,%rs259;
}
	// end inline asm
	// begin inline asm
	{mul.f16 %rs260,%rs259,%rs259;
}
	// end inline asm
	// begin inline asm
	{add.f16 %rs263,%rs254,%rs260;
}
	// end inline asm
	add.s64 	%rd36, %rd35, %rd34;
	ld.global.u16 	%rs268, [%rd36];
	// begin inline asm
	{add.f16 %rs266,%rs257,%rs268;
}
	// end inline asm
	// begin inline asm
	{mul.f16 %rs269,%rs268,%rs268;
}
	// end inline asm
	// begin inline asm
	{add.f16 %rs272,%rs263,%rs269;
}
	// end inline asm
	add.s64 	%rd37, %rd36, %rd34;
	ld.global.u16 	%rs277, [%rd37];
	// begin inline asm
	{add.f16 %rs320,%rs266,%rs277;
}
	// end inline asm
	// begin inline asm
	{mul.f16 %rs278,%rs277,%rs277;
}
	// end inline asm
	// begin inline asm
	{add.f16 %rs319,%rs272,%rs278;
}
	// end inline asm
	add.s32 	%r40, %r40, 4;
$L__BB0_11:
	setp.eq.s32 	%p11, %r17, 0;
	@%p11 bra 	$L__BB0_14;
	add.s32 	%r35, %r40, %r3;
	mad.lo.s32 	%r43, %r27, %r35, %r1;
	neg.s32 	%r42, %r17;
$L__BB0_13:
	.pragma "nounroll";
	mul.wide.s32 	%rd38, %r43, 2;
	add.s64 	%rd39, %rd1, %rd38;
	ld.global.u16 	%rs286, [%rd39];
	// begin inline asm
	{add.f16 %rs320,%rs320,%rs286;
}
	// end inline asm
	// begin inline asm
	{mul.f16 %rs287,%rs286,%rs286;
}
	// end inline asm
	// begin inline asm
	{add.f16 %rs319,%rs319,%rs287;
}
	// end inline asm
	add.s32 	%r43, %r43, %r27;
	add.s32 	%r42, %r42, 1;
	setp.ne.s32 	%p12, %r42, 0;
	@%p12 bra 	$L__BB0_13;
$L__BB0_14:
	// begin inline asm
	{mul.f16 %rs293,%rs320,%rs320;
}
	// end inline asm
	mov.f32 	%f2, 0f3F000000;
	// begin inline asm
	{  cvt.rn.f16.f32 %rs296, %f2;}

	// end inline asm
	// begin inline asm
	{sub.f16 %rs297,%rs293,%rs319;
}
	// end inline asm
	// begin inline asm
	{mul.f16 %rs300,%rs296,%rs297;
}
	// end inline asm
	mad.lo.s32 	%r36, %r27, %r2, %r1;
	cvta.to.global.u64 	%rd40, %rd2;
	mul.wide.u32 	%rd41, %r36, 2;
	add.s64 	%rd42, %rd40, %rd41;
	st.global.u16 	[%rd42], %rs300;
$L__BB0_15:
	ret;

}
	// .globl	_Z22fm_order2_dgrad_kernelPKfS0_Pfiii
.visible .entry _Z22fm_order2_dgrad_kernelPKfS0_Pfiii(
	.param .u64 .ptr .align 1 _Z22fm_order2_dgrad_kernelPKfS0_Pfiii_param_0,
	.param .u64 .ptr .align 1 _Z22fm_order2_dgrad_kernelPKfS0_Pfiii_param_1,
	.param .u64 .ptr .align 1 _Z22fm_order2_dgrad_kernelPKfS0_Pfiii_param_2,
	.param .u32 _Z22fm_order2_dgrad_kernelPKfS0_Pfiii_param_3,
	.param .u32 _Z22fm_order2_dgrad_kernelPKfS0_Pfiii_param_4,
	.param .u32 _Z22fm_order2_dgrad_kernelPKfS0_Pfiii_param_5
)
{
	.reg .pred 	%p<22>;
	.reg .b32 	%r<73>;
	.reg .b32 	%f<171>;
	.reg .b64 	%rd<110>;

	ld.param.u64 	%rd4, [_Z22fm_order2_dgrad_kernelPKfS0_Pfiii_param_0];
	ld.param.u64 	%rd3, [_Z22fm_order2_dgrad_kernelPKfS0_Pfiii_param_1];
	ld.param.u64 	%rd5, [_Z22fm_order2_dgrad_kernelPKfS0_Pfiii_param_2];
	ld.param.u32 	%r49, [_Z22fm_order2_dgrad_kernelPKfS0_Pfiii_param_3];
	ld.param.u32 	%r47, [_Z22fm_order2_dgrad_kernelPKfS0_Pfiii_param_4];
	ld.param.u32 	%r48, [_Z22fm_order2_dgrad_kernelPKfS0_Pfiii_param_5];
	cvta.to.global.u64 	%rd1, %rd5;
	cvta.to.global.u64 	%rd2, %rd4;
	mov.u32 	%r1, %tid.x;
	mov.u32 	%r2, %ctaid.x;
	setp.ge.s32 	%p1, %r1, %r48;
	setp.ge.s32 	%p2, %r2, %r49;
	or.pred  	%p3, %p2, %p1;
	@%p3 bra 	$L__BB1_27;
	mul.lo.s32 	%r3, %r47, %r2;
	mad.lo.s32 	%r4, %r3, %r48, %r1;
	setp.lt.s32 	%p4, %r47, 1;
	mov.f32 	%f170, 0f00000000;
	@%p4 bra 	$L__BB1_14;
	and.b32  	%r5, %r47, 15;
	setp.lt.u32 	%p5, %r47, 16;
	mov.f32 	%f170, 0f00000000;
	mov.b32 	%r62, 0;
	@%p5 bra 	$L__BB1_5;
	and.b32  	%r62, %r47, 2147483632;
	neg.s32 	%r60, %r62;
	shl.b32 	%r8, %r48, 4;
	mov.f32 	%f170, 0f00000000;
	mul.wide.s32 	%rd8, %r48, 4;
	mov.u32 	%r59, %r4;
$L__BB1_4:
	.pragma "nounroll";
	mul.wide.s32 	%rd6, %r59, 4;
	add.s64 	%rd7, %rd2, %rd6;
	ld.global.f32 	%f19, [%rd7];
	add.f32 	%f20, %f170, %f19;
	add.s64 	%rd9, %rd7, %rd8;
	ld.global.f32 	%f21, [%rd9];
	add.f32 	%f22, %f20, %f21;
	add.s64 	%rd10, %rd9, %rd8;
	ld.global.f32 	%f23, [%rd10];
	add.f32 	%f24, %f22, %f23;
	add.s64 	%rd11, %rd10, %rd8;
	ld.global.f32 	%f25, [%rd11];
	add.f32 	%f26, %f24, %f25;
	add.s64 	%rd12, %rd11, %rd8;
	ld.global.f32 	%f27, [%rd12];
	add.f32 	%f28, %f26, %f27;
	add.s64 	%rd13, %rd12, %rd8;
	ld.global.f32 	%f29, [%rd13];
	add.f32 	%f30, %f28, %f29;
	add.s64 	%rd14, %rd13, %rd8;
	ld.global.f32 	%f31, [%rd14];
	add.f32 	%f32, %f30, %f31;
	add.s64 	%rd15, %rd14, %rd8;
	ld.global.f32 	%f33, [%rd15];
	add.f32 	%f34, %f32, %f33;
	add.s64 	%rd16, %rd15, %rd8;
	ld.global.f32 	%f35, [%rd16];
	add.f32 	%f36, %f34, %f35;
	add.s64 	%rd17, %rd16, %rd8;
	ld.global.f32 	%f37, [%rd17];
	add.f32 	%f38, %f36, %f37;
	add.s64 	%rd18, %rd17, %rd8;
	ld.global.f32 	%f39, [%rd18];
	add.f32 	%f40, %f38, %f39;
	add.s64 	%rd19, %rd18, %rd8;
	ld.global.f32 	%f41, [%rd19];
	add.f32 	%f42, %f40, %f41;
	add.s64 	%rd20, %rd19, %rd8;
	ld.global.f32 	%f43, [%rd20];
	add.f32 	%f44, %f42, %f43;
	add.s64 	%rd21, %rd20, %rd8;
	ld.global.f32 	%f45, [%rd21];
	add.f32 	%f46, %f44, %f45;
	add.s64 	%rd22, %rd21, %rd8;
	ld.global.f32 	%f47, [%rd22];
	add.f32 	%f48, %f46, %f47;
	add.s64 	%rd23, %rd22, %rd8;
	ld.global.f32 	%f49, [%rd23];
	add.f32 	%f170, %f48, %f49;
	add.s32 	%r60, %r60, 16;
	add.s32 	%r59, %r59, %r8;
	setp.ne.s32 	%p6, %r60, 0;
	@%p6 bra 	$L__BB1_4;
$L__BB1_5:
	setp.eq.s32 	%p7, %r5, 0;
	@%p7 bra 	$L__BB1_14;
	and.b32  	%r14, %r47, 7;
	setp.lt.u32 	%p8, %r5, 8;
	@%p8 bra 	$L__BB1_8;
	mad.lo.s32 	%r51, %r62, %r48, %r4;
	mul.wide.s32 	%rd24, %r51, 4;
	add.s64 	%rd25, %rd2, %rd24;
	ld.global.f32 	%f51, [%rd25];
	add.f32 	%f52, %f170, %f51;
	mul.wide.s32 	%rd26, %r48, 4;
	add.s64 	%rd27, %rd25, %rd26;
	ld.global.f32 	%f53, [%rd27];
	add.f32 	%f54, %f52, %f53;
	add.s64 	%rd28, %rd27, %rd26;
	ld.global.f32 	%f55, [%rd28];
	add.f32 	%f56, %f54, %f55;
	add.s64 	%rd29, %rd28, %rd26;
	ld.global.f32 	%f57, [%rd29];
	add.f32 	%f58, %f56, %f57;
	add.s64 	%rd30, %rd29, %rd26;
	ld.global.f32 	%f59, [%rd30];
	add.f32 	%f60, %f58, %f59;
	add.s64 	%rd31, %rd30, %rd26;
	ld.global.f32 	%f61, [%rd31];
	add.f32 	%f62, %f60, %f61;
	add.s64 	%rd32, %rd31, %rd26;
	ld.global.f32 	%f63, [%rd32];
	add.f32 	%f64, %f62, %f63;
	add.s64 	%rd33, %rd32, %rd26;
	ld.global.f32 	%f65, [%rd33];
	add.f32 	%f170, %f64, %f65;
	add.s32 	%r62, %r62, 8;
$L__BB1_8:
	setp.eq.s32 	%p9, %r14, 0;
	@%p9 bra 	$L__BB1_14;
	and.b32  	%r17, %r47, 3;
	setp.lt.u32 	%p10, %r14, 4;
	@%p10 bra 	$L__BB1_11;
	mad.lo.s32 	%r52, %r62, %r48, %r4;
	mul.wide.s32 	%rd34, %r52, 4;
	add.s64 	%rd35, %rd2, %rd34;
	ld.global.f32 	%f67, [%rd35];
	add.f32 	%f68, %f170, %f67;
	mul.wide.s32 	%rd36, %r48, 4;
	add.s64 	%rd37, %rd35, %rd36;
	ld.global.f32 	%f69, [%rd37];
	add.f32 	%f70, %f68, %f69;
	add.s64 	%rd38, %rd37, %rd36;
	ld.global.f32 	%f71, [%rd38];
	add.f32 	%f72, %f70, %f71;
	add.s64 	%rd39, %rd38, %rd36;
	ld.global.f32 	%f73, [%rd39];
	add.f32 	%f170, %f72, %f73;
	add.s32 	%r62, %r62, 4;
$L__BB1_11:
	setp.eq.s32 	%p11, %r17, 0;
	@%p11 bra 	$L__BB1_14;
	add.s32 	%r53, %r62, %r3;
	mad.lo.s32 	%r65, %r48, %r53, %r1;
	neg.s32 	%r64, %r17;
$L__BB1_13:
	.pragma "nounroll";
	mul.wide.s32 	%rd40, %r65, 4;
	add.s64 	%rd41, %rd2, %rd40;
	ld.global.f32 	%f74, [%rd41];
	add.f32 	%f170, %f170, %f74;
	add.s32 	%r65, %r65, %r48;
	add.s32 	%r64, %r64, 1;
	setp.ne.s32 	%p12, %r64, 0;
	@%p12 bra 	$L__BB1_13;
$L__BB1_14:
	setp.lt.s32 	%p13, %r47, 1;
	mad.lo.s32 	%r54, %r48, %r2, %r1;
	cvta.to.global.u64 	%rd42, %rd3;
	mul.wide.u32 	%rd43, %r54, 4;
	add.s64 	%rd44, %rd42, %rd43;
	ld.global.f32 	%f14, [%rd44];
	@%p13 bra 	$L__BB1_27;
	and.b32  	%r26, %r47, 15;
	setp.lt.u32 	%p14, %r47, 16;
	mov.b32 	%r69, 0;
	@%p14 bra 	$L__BB1_18;
	and.b32  	%r69, %r47, 2147483632;
	neg.s32 	%r67, %r69;
	shl.b32 	%r29, %r48, 4;
	mul.wide.s32 	%rd48, %r48, 4;
	mov.u32 	%r66, %r4;
$L__BB1_17:
	.pragma "nounroll";
	mul.wide.s32 	%rd45, %r66, 4;
	add.s64 	%rd46, %rd2, %rd45;
	ld.global.f32 	%f75, [%rd46];
	sub.f32 	%f76, %f170, %f75;
	mul.f32 	%f77, %f14, %f76;
	add.s64 	%rd47, %rd1, %rd45;
	st.global.f32 	[%rd47], %f77;
	add.s64 	%rd49, %rd46, %rd48;
	ld.global.f32 	%f78, [%rd49];
	sub.f32 	%f79, %f170, %f78;
	mul.f32 	%f80, %f14, %f79;
	add.s64 	%rd50, %rd47, %rd48;
	st.global.f32 	[%rd50], %f80;
	add.s64 	%rd51, %rd49, %rd48;
	ld.global.f32 	%f81, [%rd51];
	sub.f32 	%f82, %f170, %f81;
	mul.f32 	%f83, %f14, %f82;
	add.s64 	%rd52, %rd50, %rd48;
	st.global.f32 	[%rd52], %f83;
	add.s64 	%rd53, %rd51, %rd48;
	ld.global.f32 	%f84, [%rd53];
	sub.f32 	%f85, %f170, %f84;
	mul.f32 	%f86, %f14, %f85;
	add.s64 	%rd54, %rd52, %rd48;
	st.global.f32 	[%rd54], %f86;
	add.s64 	%rd55, %rd53, %rd48;
	ld.global.f32 	%f87, [%rd55];
	sub.f32 	%f88, %f170, %f87;
	mul.f32 	%f89, %f14, %f88;
	add.s64 	%rd56, %rd54, %rd48;
	st.global.f32 	[%rd56], %f89;
	add.s64 	%rd57, %rd55, %rd48;
	ld.global.f32 	%f90, [%rd57];
	sub.f32 	%f91, %f170, %f90;
	mul.f32 	%f92, %f14, %f91;
	add.s64 	%rd58, %rd56, %rd48;
	st.global.f32 	[%rd58], %f92;
	add.s64 	%rd59, %rd57, %rd48;
	ld.global.f32 	%f93, [%rd59];
	sub.f32 	%f94, %f170, %f93;
	mul.f32 	%f95, %f14, %f94;
	add.s64 	%rd60, %rd58, %rd48;
	st.global.f32 	[%rd60], %f95;
	add.s64 	%rd61, %rd59, %rd48;
	ld.global.f32 	%f96, [%rd61];
	sub.f32 	%f97, %f170, %f96;
	mul.f32 	%f98, %f14, %f97;
	add.s64 	%rd62, %rd60, %rd48;
	st.global.f32 	[%rd62], %f98;
	add.s64 	%rd63, %rd61, %rd48;
	ld.global.f32 	%f99, [%rd63];
	sub.f32 	%f100, %f170, %f99;
	mul.f32 	%f101, %f14, %f100;
	add.s64 	%rd64, %rd62, %rd48;
	st.global.f32 	[%rd64], %f101;
	add.s64 	%rd65, %rd63, %rd48;
	ld.global.f32 	%f102, [%rd65];
	sub.f32 	%f103, %f170, %f102;
	mul.f32 	%f104, %f14, %f103;
	add.s64 	%rd66, %rd64, %rd48;
	st.global.f32 	[%rd66], %f104;
	add.s64 	%rd67, %rd65, %rd48;
	ld.global.f32 	%f105, [%rd67];
	sub.f32 	%f106, %f170, %f105;
	mul.f32 	%f107, %f14, %f106;
	add.s64 	%rd68, %rd66, %rd48;
	st.global.f32 	[%rd68], %f107;
	add.s64 	%rd69, %rd67, %rd48;
	ld.global.f32 	%f108, [%rd69];
	sub.f32 	%f109, %f170, %f108;
	mul.f32 	%f110, %f14, %f109;
	add.s64 	%rd70, %rd68, %rd48;
	st.global.f32 	[%rd70], %f110;
	add.s64 	%rd71, %rd69, %rd48;
	ld.global.f32 	%f111, [%rd71];
	sub.f32 	%f112, %f170, %f111;
	mul.f32 	%f113, %f14, %f112;
	add.s64 	%rd72, %rd70, %rd48;
	st.global.f32 	[%rd72], %f113;
	add.s64 	%rd73, %rd71, %rd48;
	ld.global.f32 	%f114, [%rd73];
	sub.f32 	%f115, %f170, %f114;
	mul.f32 	%f116, %f14, %f115;
	add.s64 	%rd74, %rd72, %rd48;
	st.global.f32 	[%rd74], %f116;
	add.s64 	%rd75, %rd73, %rd48;
	ld.global.f32 	%f117, [%rd75];
	sub.f32 	%f118, %f170, %f117;
	mul.f32 	%f119, %f14, %f118;
	add.s64 	%rd76, %rd74, %rd48;
	st.global.f32 	[%rd76], %f119;
	add.s64 	%rd77, %rd75, %rd48;
	ld.global.f32 	%f120, [%rd77];
	sub.f32 	%f121, %f170, %f120;
	mul.f32 	%f122, %f14, %f121;
	add.s64 	%rd78, %rd76, %rd48;
	st.global.f32 	[%rd78], %f122;
	add.s32 	%r67, %r67, 16;
	add.s32 	%r66, %r66, %r29;
	setp.ne.s32 	%p15, %r67, 0;
	@%p15 bra 	$L__BB1_17;
$L__BB1_18:
	setp.eq.s32 	%p16, %r26, 0;
	@%p16 bra 	$L__BB1_27;
	and.b32  	%r35, %r47, 7;
	setp.lt.u32 	%p17, %r26, 8;
	@%p17 bra 	$L__BB1_21;
	mad.lo.s32 	%r56, %r69, %r48, %r4;
	mul.wide.s32 	%rd79, %r56, 4;
	add.s64 	%rd80, %rd2, %rd79;
	ld.global.f32 	%f123, [%rd80];
	sub.f32 	%f124, %f170, %f123;
	mul.f32 	%f125, %f14, %f124;
	add.s64 	%rd81, %rd1, %rd79;
	st.global.f32 	[%rd81], %f125;
	mul.wide.s32 	%rd82, %r48, 4;
	add.s64 	%rd83, %rd80, %rd82;
	ld.global.f32 	%f126, [%rd83];
	sub.f32 	%f127, %f170, %f126;
	mul.f32 	%f128, %f14, %f127;
	add.s64 	%rd84, %rd81, %rd82;
	st.global.f32 	[%rd84], %f128;
	add.s64 	%rd85, %rd83, %rd82;
	ld.global.f32 	%f129, [%rd85];
	sub.f32 	%f130, %f170, %f129;
	mul.f32 	%f131, %f14, %f130;
	add.s64 	%rd86, %rd84, %rd82;
	st.global.f32 	[%rd86], %f131;
	add.s64 	%rd87, %rd85, %rd82;
	ld.global.f32 	%f132, [%rd87];
	sub.f32 	%f133, %f170, %f132;
	mul.f32 	%f134, %f14, %f133;
	add.s64 	%rd88, %rd86, %rd82;
	st.global.f32 	[%rd88], %f134;
	add.s64 	%rd89, %rd87, %rd82;
	ld.global.f32 	%f135, [%rd89];
	sub.f32 	%f136, %f170, %f135;
	mul.f32 	%f137, %f14, %f136;
	add.s64 	%rd90, %rd88, %rd82;
	st.global.f32 	[%rd90], %f137;
	add.s64 	%rd91, %rd89, %rd82;
	ld.global.f32 	%f138, [%rd91];
	sub.f32 	%f139, %f170, %f138;
	mul.f32 	%f140, %f14, %f139;
	add.s64 	%rd92, %rd90, %rd82;
	st.global.f32 	[%rd92], %f140;
	add.s64 	%rd93, %rd91, %rd82;
	ld.global.f32 	%f141, [%rd93];
	sub.f32 	%f142, %f170, %f141;
	mul.f32 	%f143, %f14, %f142;
	add.s64 	%rd94, %rd92, %rd82;
	st.global.f32 	[%rd94], %f143;
	add.s64 	%rd95, %rd93, %rd82;
	ld.global.f32 	%f144, [%rd95];
	sub.f32 	%f145, %f170, %f144;
	mul.f32 	%f146, %f14, %f145;
	add.s64 	%rd96, %rd94, %rd82;
	st.global.f32 	[%rd96], %f146;
	add.s32 	%r69, %r69, 8;
$L__BB1_21:
	setp.eq.s32 	%p18, %r35, 0;
	@%p18 bra 	$L__BB1_27;
	and.b32  	%r38, %r47, 3;
	setp.lt.u32 	%p19, %r35, 4;
	@%p19 bra 	$L__BB1_24;
	mad.lo.s32 	%r57, %r69, %r48, %r4;
	mul.wide.s32 	%rd97, %r57, 4;
	add.s64 	%rd98, %rd2, %rd97;
	ld.global.f32 	%f147, [%rd98];
	sub.f32 	%f148, %f170, %f147;
	mul.f32 	%f149, %f14, %f148;
	add.s64 	%rd99, %rd1, %rd97;
	st.global.f32 	[%rd99], %f149;
	mul.wide.s32 	%rd100, %r48, 4;
	add.s64 	%rd101, %rd98, %rd100;
	ld.global.f32 	%f150, [%rd101];
	sub.f32 	%f151, %f170, %f150;
	mul.f32 	%f152, %f14, %f151;
	add.s64 	%rd102, %rd99, %rd100;
	st.global.f32 	[%rd102], %f152;
	add.s64 	%rd103, %rd101, %rd100;
	ld.global.f32 	%f153, [%rd103];
	sub.f32 	%f154, %f170, %f153;
	mul.f32 	%f155, %f14, %f154;
	add.s64 	%rd104, %rd102, %rd100;
	st.global.f32 	[%rd104], %f155;
	add.s64 	%rd105, %rd103, %rd100;
	ld.global.f32 	%f156, [%rd105];
	sub.f32 	%f157, %f170, %f156;
	mul.f32 	%f158, %f14, %f157;
	add.s64 	%rd106, %rd104, %rd100;
	st.global.f32 	[%rd106], %f158;
	add.s32 	%r69, %r69, 4;
$L__BB1_24:
	setp.eq.s32 	%p20, %r38, 0;
	@%p20 bra 	$L__BB1_27;
	add.s32 	%r58, %r69, %r3;
	mad.lo.s32 	%r72, %r48, %r58, %r1;
	neg.s32 	%r71, %r38;
$L__BB1_26:
	.pragma "nounroll";
	mul.wide.s32 	%rd107, %r72, 4;
	add.s64 	%rd108, %rd2, %rd107;
	ld.global.f32 	%f159, [%rd108];
	sub.f32 	%f160, %f170, %f159;
	mul.f32 	%f161, %f14, %f160;
	add.s64 	%rd109, %rd1, %rd107;
	st.global.f32 	[%rd109], %f161;
	add.s32 	%r72, %r72, %r48;
	add.s32 	%r71, %r71, 1;
	setp.ne.s32 	%p21, %r71, 0;
	@%p21 bra 	$L__BB1_26;
$L__BB1_27:
	ret;

}
	// .globl	_Z22fm_order2_dgrad_kernelPK6__halfS1_PS_iii
.visible .entry _Z22fm_order2_dgrad_kernelPK6__halfS1_PS_iii(
	.param .u64 .ptr .align 1 _Z22fm_order2_dgrad_kernelPK6__halfS1_PS_iii_param_0,
	.param .u64 .ptr .align 1 _Z22fm_order2_dgrad_kernelPK6__halfS1_PS_iii_param_1,
	.param .u64 .ptr .align 1 _Z22fm_order2_dgrad_kernelPK6__halfS1_PS_iii_param_2,
	.param .u32 _Z22fm_order2_dgrad_kernelPK6__halfS1_PS_iii_param_3,
	.param .u32 _Z22fm_order2_dgrad_kernelPK6__halfS1_PS_iii_param_4,
	.param .u32 _Z22fm_order2_dgrad_kernelPK6__halfS1_PS_iii_param_5
)
{
	.reg .pred 	%p<22>;
	.reg .b16 	%rs<290>;
	.reg .b32 	%r<73>;
	.reg .b32 	%f<2>;
	.reg .b64 	%rd<110>;

	ld.param.u64 	%rd4, [_Z22fm_order2_dgrad_kernelPK6__halfS1_PS_iii_param_0];
	ld.param.u64 	%rd3, [_Z22fm_order2_dgrad_kernelPK6__halfS1_PS_iii_param_1];
	ld.param.u64 	%rd5, [_Z22fm_order2_dgrad_kernelPK6__halfS1_PS_iii_param_2];
	ld.param.u32 	%r49, [_Z22fm_order2_dgrad_kernelPK6__halfS1_PS_iii_param_3];
	ld.param.u32 	%r47, [_Z22fm_order2_dgrad_kernelPK6__halfS1_PS_iii_param_4];
	ld.param.u32 	%r48, [_Z22fm_order2_dgrad_kernelPK6__halfS1_PS_iii_param_5];
	cvta.to.global.u64 	%rd1, %rd5;
	cvta.to.global.u64 	%rd2, %rd4;
	mov.u32 	%r1, %tid.x;
	mov.u32 	%r2, %ctaid.x;
	setp.ge.s32 	%p1, %r1, %r48;
	setp.ge.s32 	%p2, %r2, %r49;
	or.pred  	%p3, %p2, %p1;
	@%p3 bra 	$L__BB2_27;
	mov.f32 	%f1, 0f00000000;
	// begin inline asm
	{  cvt.rn.f16.f32 %rs289, %f1;}

	// end inline asm
	mul.lo.s32 	%r3, %r47, %r2;
	mad.lo.s32 	%r4, %r3, %r48, %r1;
	setp.lt.s32 	%p4, %r47, 1;
	@%p4 bra 	$L__BB2_14;
	and.b32  	%r5, %r47, 15;
	setp.lt.u32 	%p5, %r47, 16;
	mov.b32 	%r62, 0;
	@%p5 bra 	$L__BB2_5;
	and.b32  	%r62, %r47, 2147483632;
	neg.s32 	%r60, %r62;
	shl.b32 	%r8, %r48, 4;
	mul.wide.s32 	%rd8, %r48, 2;
	mov.u32 	%r59, %r4;
$L__BB2_4:
	.pragma "nounroll";
	mul.wide.s32 	%rd6, %r59, 2;
	add.s64 	%rd7, %rd2, %rd6;
	ld.global.u16 	%rs20, [%rd7];
	// begin inline asm
	{add.f16 %rs18,%rs289,%rs20;
}
	// end inline asm
	add.s64 	%rd9, %rd7, %rd8;
	ld.global.u16 	%rs23, [%rd9];
	// begin inline asm
	{add.f16 %rs21,%rs18,%rs23;
}
	// end inline asm
	add.s64 	%rd10, %rd9, %rd8;
	ld.global.u16 	%rs26, [%rd10];
	// begin inline asm
	{add.f16 %rs24,%rs21,%rs26;
}
	// end inline asm
	add.s64 	%rd11, %rd10, %rd8;
	ld.global.u16 	%rs29, [%rd11];
	// begin inline asm
	{add.f16 %rs27,%rs24,%rs29;
}
	// end inline asm
	add.s64 	%rd12, %rd11, %rd8;
	ld.global.u16 	%rs32, [%rd12];
	// begin inline asm
	{add.f16 %rs30,%rs27,%rs32;
}
	// end inline asm
	add.s64 	%rd13, %rd12, %rd8;
	ld.global.u16 	%rs35, [%rd13];
	// begin inline asm
	{add.f16 %rs33,%rs30,%rs35;
}
	// end inline asm
	add.s64 	%rd14, %rd13, %rd8;
	ld.global.u16 	%rs38, [%rd14];
	// begin inline asm
	{add.f16 %rs36,%rs33,%rs38;
}
	// end inline asm
	add.s64 	%rd15, %rd14, %rd8;
	ld.global.u16 	%rs41, [%rd15];
	// begin inline asm
	{add.f16 %rs39,%rs36,%rs41;
}
	// end inline asm
	add.s64 	%rd16, %rd15, %rd8;
	ld.global.u16 	%rs44, [%rd16];
	// begin inline asm
	{add.f16 %rs42,%rs39,%rs44;
}
	// end inline asm
	add.s64 	%rd17, %rd16, %rd8;
	ld.global.u16 	%rs47, [%rd17];
	// begin inline asm
	{add.f16 %rs45,%rs42,%rs47;
}
	// end inline asm
	add.s64 	%rd18, %rd17, %rd8;
	ld.global.u16 	%rs50, [%rd18];
	// begin inline asm
	{add.f16 %rs48,%rs45,%rs50;
}
	// end inline asm
	add.s64 	%rd19, %rd18, %rd8;
	ld.global.u16 	%rs53, [%rd19];
	// begin inline asm
	{add.f16 %rs51,%rs48,%rs53;
}
	// end inline asm
	add.s64 	%rd20, %rd19, %rd8;
	ld.global.u16 	%rs56, [%rd20];
	// begin inline asm
	{add.f16 %rs54,%rs51,%rs56;
}
	// end inline asm
	add.s64 	%rd21, %rd20, %rd8;
	ld.global.u16 	%rs59, [%rd21];
	// begin inline asm
	{add.f16 %rs57,%rs54,%rs59;
}
	// end inline asm
	add.s64 	%rd22, %rd21, %rd8;
	ld.global.u16 	%rs62, [%rd22];
	// begin inline asm
	{add.f16 %rs60,%rs57,%rs62;
}
	// end inline asm
	add.s64 	%rd23, %rd22, %rd8;
	ld.global.u16 	%rs65, [%rd23];
	// begin inline asm
	{add.f16 %rs289,%rs60,%rs65;
}
	// end inline asm
	add.s32 	%r60, %r60, 16;
	add.s32 	%r59, %r59, %r8;
	setp.ne.s32 	%p6, %r60, 0;
	@%p6 bra 	$L__BB2_4;
$L__BB2_5:
	setp.eq.s32 	%p7, %r5, 0;
	@%p7 bra 	$L__BB2_14;
	and.b32  	%r14, %r47, 7;
	setp.lt.u32 	%p8, %r5, 8;
	@%p8 bra 	$L__BB2_8;
	mad.lo.s32 	%r51, %r62, %r48, %r4;
	mul.wide.s32 	%rd24, %r51, 2;
	add.s64 	%rd25, %rd2, %rd24;
	ld.global.u16 	%rs69, [%rd25];
	// begin inline asm
	{add.f16 %rs67,%rs289,%rs69;
}
	// end inline asm
	mul.wide.s32 	%rd26, %r48, 2;
	add.s64 	%rd27, %rd25, %rd26;
	ld.global.u16 	%rs72, [%rd27];
	// begin inline asm
	{add.f16 %rs70,%rs67,%rs72;
}
	// end inline asm
	add.s64 	%rd28, %rd27, %rd26;
	ld.global.u16 	%rs75, [%rd28];
	// begin inline asm
	{add.f16 %rs73,%rs70,%rs75;
}
	// end inline asm
	add.s64 	%rd29, %rd28, %rd26;
	ld.global.u16 	%rs78, [%rd29];
	// begin inline asm
	{add.f16 %rs76,%rs73,%rs78;
}
	// end inline asm
	add.s64 	%rd30, %rd29, %rd26;
	ld.global.u16 	%rs81, [%rd30];
	// begin inline asm
	{add.f16 %rs79,%rs76,%rs81;
}
	// end inline asm
	add.s64 	%rd31, %rd30, %rd26;
	ld.global.u16 	%rs84, [%rd31];
	// begin inline asm
	{add.f16 %rs82,%rs79,%rs84;
}
	// end inline asm
	add.s64 	%rd32, %rd31, %rd26;
	ld.global.u16 	%rs87, [%rd32];
	// begin inline asm
	{add.f16 %rs85,%rs82,%rs87;
}
	// end inline asm
	add.s64 	%rd33, %rd32, %rd26;
	ld.global.u16 	%rs90, [%rd33];
	// begin inline asm
	{add.f16 %rs289,%rs85,%rs90;
}
	// end inline asm
	add.s32 	%r62, %r62, 8;
$L__BB2_8:
	setp.eq.s32 	%p9, %r14, 0;
	@%p9 bra 	$L__BB2_14;
	and.b32  	%r17, %r47, 3;
	setp.lt.u32 	%p10, %r14, 4;
	@%p10 bra 	$L__BB2_11;
	mad.lo.s32 	%r52, %r62, %r48, %r4;
	mul.wide.s32 	%rd34, %r52, 2;
	add.s64 	%rd35, %rd2, %rd34;
	ld.global.u16 	%rs94, [%rd35];
	// begin inline asm
	{add.f16 %rs92,%rs289,%rs94;
}
	// end inline asm
	mul.wide.s32 	%rd36, %r48, 2;
	add.s64 	%rd37, %rd35, %rd36;
	ld.global.u16 	%rs97, [%rd37];
	// begin inline asm
	{add.f16 %rs95,%rs92,%rs97;
}
	// end inline asm
	add.s64 	%rd38, %rd37, %rd36;
	ld.global.u16 	%rs100, [%rd38];
	// begin inline asm
	{add.f16 %rs98,%rs95,%rs100;
}
	// end inline asm
	add.s64 	%rd39, %rd38, %rd36;
	ld.global.u16 	%rs103, [%rd39];
	// begin inline asm
	{add.f16 %rs289,%rs98,%rs103;
}
	// end inline asm
	add.s32 	%r62, %r62, 4;
$L__BB2_11:
	setp.eq.s32 	%p11, %r17, 0;
	@%p11 bra 	$L__BB2_14;
	add.s32 	%r53, %r62, %r3;
	mad.lo.s32 	%r65, %r48, %r53, %r1;
	neg.s32 	%r64, %r17;
$L__BB2_13:
	.pragma "nounroll";
	mul.wide.s32 	%rd40, %r65, 2;
	add.s64 	%rd41, %rd2, %rd40;
	ld.global.u16 	%rs106, [%rd41];
	// begin inline asm
	{add.f16 %rs289,%rs289,%rs106;
}
	// end inline asm
	add.s32 	%r65, %r65, %r48;
	add.s32 	%r64, %r64, 1;
	setp.ne.s32 	%p12, %r64, 0;
	@%p12 bra 	$L__BB2_13;
$L__BB2_14:
	setp.lt.s32 	%p13, %r47, 1;
	mad.lo.s32 	%r54, %r48, %r2, %r1;
	cvta.to.global.u64 	%rd42, %rd3;
	mul.wide.u32 	%rd43, %r54, 2;
	add.s64 	%rd44, %rd42, %rd43;
	ld.global.u16 	%rs15, [%rd44];
	@%p13 bra 	$L__BB2_27;
	and.b32  	%r26, %r47, 15;
	setp.lt.u32 	%p14, %r47, 16;
	mov.b32 	%r69, 0;
	@%p14 bra 	$L__BB2_18;
	and.b32  	%r69, %r47, 2147483632;
	neg.s32 	%r67, %r69;
	shl.b32 	%r29, %r48, 4;
	mul.wide.s32 	%rd48, %r48, 2;
	mov.u32 	%r66, %r4;
$L__BB2_17:
	.pragma "nounroll";
	mul.wide.s32 	%rd45, %r66, 2;
	add.s64 	%rd46, %rd2, %rd45;
	ld.global.u16 	%rs109, [%rd46];
	// begin inline asm
	{sub.f16 %rs107,%rs289,%rs109;
}
	// end inline asm
	// begin inline asm
	{mul.f16 %rs110,%rs15,%rs107;
}
	// end inline asm
	add.s64 	%rd47, %rd1, %rd45;
	st.global.u16 	[%rd47], %rs110;
	add.s64 	%rd49, %rd46, %rd48;
	ld.global.u16 	%rs115, [%rd49];
	// begin inline asm
	{sub.f16 %rs113,%rs289,%rs115;
}
	// end inline asm
	// begin inline asm
	{mul.f16 %rs116,%rs15,%rs113;
}
	// end inline asm
	add.s64 	%rd50, %rd47, %rd48;
	st.global.u16 	[%rd50], %rs116;
	add.s64 	%rd51, %rd49, %rd48;
	ld.global.u16 	%rs121, [%rd51];
	// begin inline asm
	{sub.f16 %rs119,%rs289,%rs121;
}
	// end inline asm
	// begin inline asm
	{mul.f16 %rs122,%rs15,%rs119;
}
	// end inline asm
	add.s64 	%rd52, %rd50, %rd48;
	st.global.u16 	[%rd52], %rs122;
	add.s64 	%rd53, %rd51, %rd48;
	ld.global.u16 	%rs127, [%rd53];
	// begin inline asm
	{sub.f16 %rs125,%rs289,%rs127;
}
	// end inline asm
	// begin inline asm
	{mul.f16 %rs128,%rs15,%rs125;
}
	// end inline asm
	add.s64 	%rd54, %rd52, %rd48;
	st.global.u16 	[%rd54], %rs128;
	add.s64 	%rd55, %rd53, %rd48;
	ld.global.u16 	%rs133, [%rd55];
	// begin inline asm
	{sub.f16 %rs131,%rs289,%rs133;
}
	// end inline asm
	// begin inline asm
	{mul.f16 %rs134,%rs15,%rs131;
}
	// end inline asm
	add.s64 	%rd56, %rd54, %rd48;
	st.global.u16 	[%rd56], %rs134;
	add.s64 	%rd57, %rd55, %rd48;
	ld.global.u16 	%rs139, [%rd57];
	// begin inline asm
	{sub.f16 %rs137,%rs289,%rs139;
}
	// end inline asm
	// begin inline asm
	{mul.f16 %rs140,%rs15,%rs137;
}
	// end inline asm
	add.s64 	%rd58, %rd56, %rd48;
	st.global.u16 	[%rd58], %rs140;
	add.s64 	%rd59, %rd57, %rd48;
	ld.global.u16 	%rs145, [%rd59];
	// begin inline asm
	{sub.f16 %rs143,%rs289,%rs145;
}
	// end inline asm
	// begin inline asm
	{mul.f16 %rs146,%rs15,%rs143;
}
	// end inline asm
	add.s64 	%rd60, %rd58, %rd48;
	st.global.u16 	[%rd60], %rs146;
	add.s64 	%rd61, %rd59, %rd48;
	ld.global.u16 	%rs151, [%rd61];
	// begin inline asm
	{sub.f16 %rs149,%rs289,%rs151;
}
	// end inline asm
	// begin inline asm
	{mul.f16 %rs152,%rs15,%rs149;
}
	// end inline asm
	add.s64 	%rd62, %rd60, %rd48;
	st.global.u16 	[%rd62], %rs152;
	add.s64 	%rd63, %rd61, %rd48;
	ld.global.u16 	%rs157, [%rd63];
	// begin inline asm
	{sub.f16 %rs155,%rs289,%rs157;
}
	// end inline asm
	// begin inline asm
	{mul.f16 %rs158,%rs15,%rs155;
}
	// end inline asm
	add.s64 	%rd64, %rd62, %rd48;
	st.global.u16 	[%rd64], %rs158;
	add.s64 	%rd65, %rd63, %rd48;
	ld.global.u16 	%rs163, [%rd65];
	// begin inline asm
	{sub.f16 %rs161,%rs289,%rs163;
}
	// end inline asm
	// begin inline asm
	{mul.f16 %rs164,%rs15,%rs161;
}
	// end inline asm
	add.s64 	%rd66, %rd64, %rd48;
	st.global.u16 	[%rd66], %rs164;
	add.s64 	%rd67, %rd65, %rd48;
	ld.global.u16 	%rs169, [%rd67];
	// begin inline asm
	{sub.f16 %rs167,%rs289,%rs169;
}
	// end inline asm
	// begin inline asm
	{mul.f16 %rs170,%rs15,%rs167;
}
	// end inline asm
	add.s64 	%rd68, %rd66, %rd48;
	st.global.u16 	[%rd68], %rs170;
	add.s64 	%rd69, %rd67, %rd48;
	ld.global.u16 	%rs175, [%rd69];
	// begin inline asm
	{sub.f16 %rs173,%rs289,%rs175;
}
	// end inline asm
	// begin inline asm
	{mul.f16 %rs176,%rs15,%rs173;
}
	// end inline asm
	add.s64 	%rd70, %rd68, %rd48;
	st.global.u16 	[%rd70], %rs176;
	add.s64 	%rd71, %rd69, %rd48;
	ld.global.u16 	%rs181, [%rd71];
	// begin inline asm
	{sub.f16 %rs179,%rs289,%rs181;
}
	// end inline asm
	// begin inline asm
	{mul.f16 %rs182,%rs15,%rs179;
}
	// end inline asm
	add.s64 	%rd72, %rd70, %rd48;
	st.global.u16 	[%rd72], %rs182;
	add.s64 	%rd73, %rd71, %rd48;
	ld.global.u16 	%rs187, [%rd73];
	// begin inline asm
	{sub.f16 %rs185,%rs289,%rs187;
}
	// end inline asm
	// begin inline asm
	{mul.f16 %rs188,%rs15,%rs185;
}
	// end inline asm
	add.s64 	%rd74, %rd72, %rd48;
	st.global.u16 	[%rd74], %rs188;
	add.s64 	%rd75, %rd73, %rd48;
	ld.global.u16 	%rs193, [%rd75];
	// begin inline asm
	{sub.f16 %rs191,%rs289,%rs193;
}
	// end inline asm
	// begin inline asm
	{mul.f16 %rs194,%rs15,%rs191;
}
	// end inline asm
	add.s64 	%rd76, %rd74, %rd48;
	st.global.u16 	[%rd76], %rs194;
	add.s64 	%rd77, %rd75, %rd48;
	ld.global.u16 	%rs199, [%rd77];
	// begin inline asm
	{sub.f16 %rs197,%rs289,%rs199;
}
	// end inline asm
	// begin inline asm
	{mul.f16 %rs200,%rs15,%rs197;
}
	// end inline asm
	add.s64 	%rd78, %rd76, %rd48;
	st.global.u16 	[%rd78], %rs200;
	add.s32 	%r67, %r67, 16;
	add.s32 	%r66, %r66, %r29;
	setp.ne.s32 	%p15, %r67, 0;
	@%p15 bra 	$L__BB2_17;
$L__BB2_18:
	setp.eq.s32 	%p16, %r26, 0;
	@%p16 bra 	$L__BB2_27;
	and.b32  	%r35, %r47, 7;
	setp.lt.u32 	%p17, %r26, 8;
	@%p17 bra 	$L__BB2_21;
	mad.lo.s32 	%r56, %r69, %r48, %r4;
	mul.wide.s32 	%rd79, %r56, 2;
	add.s64 	%rd80, %rd2, %rd79;
	ld.global.u16 	%rs205, [%rd80];
	// begin inline asm
	{sub.f16 %rs203,%rs289,%rs205;
}
	// end inline asm
	// begin inline asm
	{mul.f16 %rs206,%rs15,%rs203;
}
	// end inline asm
	add.s64 	%rd81, %rd1, %rd79;
	st.global.u16 	[%rd81], %rs206;
	mul.wide.s32 	%rd82, %r48, 2;
	add.s64 	%rd83, %rd80, %rd82;
	ld.global.u16 	%rs211, [%rd83];
	// begin inline asm
	{sub.f16 %rs209,%rs289,%rs211;
}
	// end inline asm
	// begin inline asm
	{mul.f16 %rs212,%rs15,%rs209;
}
	// end inline asm
	add.s64 	%rd84, %rd81, %rd82;
	st.global.u16 	[%rd84], %rs212;
	add.s64 	%rd85, %rd83, %rd82;
	ld.global.u16 	%rs217, [%rd85];
	// begin inline asm
	{sub.f16 %rs215,%rs289,%rs217;
}
	// end inline asm
	// begin inline asm
	{mul.f16 %rs218,%rs15,%rs215;
}
	// end inline asm
	add.s64 	%rd86, %rd84, %rd82;
	st.global.u16 	[%rd86], %rs218;
	add.s64 	%rd87, %rd85, %rd82;
	ld.global.u16 	%rs223, [%rd87];
	// begin inline asm
	{sub.f16 %rs221,%rs289,%rs223;
}
	// end inline asm
	// begin inline asm
	{mul.f16 %rs224,%rs15,%rs221;
}
	// end inline asm
	add.s64 	%rd88, %rd86, %rd82;
	st.global.u16 	[%rd88], %rs224;
	add.s64 	%rd89, %rd87, %rd82;
	ld.global.u16 	%rs229, [%rd89];
	// begin inline asm
	{sub.f16 %rs227,%rs289,%rs229;
}
	// end inline asm
	// begin inline asm
	{mul.f16 %rs230,%rs15,%rs227;
}
	// end inline asm
	add.s64 	%rd90, %rd88, %rd82;
	st.global.u16 	[%rd90], %rs230;
	add.s64 	%rd91, %rd89, %rd82;
	ld.global.u16 	%rs235, [%rd91];
	// begin inline asm
	{sub.f16 %rs233,%rs289,%rs235;
}
	// end inline asm
	// begin inline asm
	{mul.f16 %rs236,%rs15,%rs233;
}
	// end inline asm
	add.s64 	%rd92, %rd90, %rd82;
	st.global.u16 	[%rd92], %rs236;
	add.s64 	%rd93, %rd91, %rd82;
	ld.global.u16 	%rs241, [%rd93];
	// begin inline asm
	{sub.f16 %rs239,%rs289,%rs241;
}
	// end inline asm
	// begin inline asm
	{mul.f16 %rs242,%rs15,%rs239;
}
	// end inline asm
	add.s64 	%rd94, %rd92, %rd82;
	st.global.u16 	[%rd94], %rs242;
	add.s64 	%rd95, %rd93, %rd82;
	ld.global.u16 	%rs247, [%rd95];
	// begin inline asm
	{sub.f16 %rs245,%rs289,%rs247;
}
	// end inline asm
	// begin inline asm
	{mul.f16 %rs248,%rs15,%rs245;
}
	// end inline asm
	add.s64 	%rd96, %rd94, %rd82;
	st.global.u16 	[%rd96], %rs248;
	add.s32 	%r69, %r69, 8;
$L__BB2_21:
	setp.eq.s32 	%p18, %r35, 0;
	@%p18 bra 	$L__BB2_27;
	and.b32  	%r38, %r47, 3;
	setp.lt.u32 	%p19, %r35, 4;
	@%p19 bra 	$L__BB2_24;
	mad.lo.s32 	%r57, %r69, %r48, %r4;
	mul.wide.s32 	%rd97, %r57, 2;
	add.s64 	%rd98, %rd2, %rd97;
	ld.global.u16 	%rs253, [%rd98];
	// begin inline asm
	{sub.f16 %rs251,%rs289,%rs253;
}
	// end inline asm
	// begin inline asm
	{mul.f16 %rs254,%rs15,%rs251;
}
	// end inline asm
	add.s64 	%rd99, %rd1, %rd97;
	st.global.u16 	[%rd99], %rs254;
	mul.wide.s32 	%rd100, %r48, 2;
	add.s64 	%rd101, %rd98, %rd100;
	ld.global.u16 	%rs259, [%rd101];
	// begin inline asm
	{sub.f16 %rs257,%rs289,%rs259;
}
	// end inline asm
	// begin inline asm
	{mul.f16 %rs260,%rs15,%rs257;
}
	// end inline asm
	add.s64 	%rd102, %rd99, %rd100;
	st.global.u16 	[%rd102], %rs260;
	add.s64 	%rd103, %rd101, %rd100;
	ld.global.u16 	%rs265, [%rd103];
	// begin inline asm
	{sub.f16 %rs263,%rs289,%rs265;
}
	// end inline asm
	// begin inline asm
	{mul.f16 %rs266,%rs15,%rs263;
}
	// end inline asm
	add.s64 	%rd104, %rd102, %rd100;
	st.global.u16 	[%rd104], %rs266;
	add.s64 	%rd105, %rd103, %rd100;
	ld.global.u16 	%rs271, [%rd105];
	// begin inline asm
	{sub.f16 %rs269,%rs289,%rs271;
}
	// end inline asm
	// begin inline asm
	{mul.f16 %rs272,%rs15,%rs269;
}
	// end inline asm
	add.s64 	%rd106, %rd104, %rd100;
	st.global.u16 	[%rd106], %rs272;
	add.s32 	%r69, %r69, 4;
$L__BB2_24:
	setp.eq.s32 	%p20, %r38, 0;
	@%p20 bra 	$L__BB2_27;
	add.s32 	%r58, %r69, %r3;
	mad.lo.s32 	%r72, %r48, %r58, %r1;
	neg.s32 	%r71, %r38;
$L__BB2_26:
	.pragma "nounroll";
	mul.wide.s32 	%rd107, %r72, 2;
	add.s64 	%rd108, %rd2, %rd107;
	ld.global.u16 	%rs277, [%rd108];
	// begin inline asm
	{sub.f16 %rs275,%rs289,%rs277;
}
	// end inline asm
	// begin inline asm
	{mul.f16 %rs278,%rs15,%rs275;
}
	// end inline asm
	add.s64 	%rd109, %rd1, %rd107;
	st.global.u16 	[%rd109], %rs278;
	add.s32 	%r72, %r72, %r48;
	add.s32 	%r71, %r71, 1;
	setp.ne.s32 	%p21, %r71, 0;
	@%p21 bra 	$L__BB2_26;
$L__BB2_27:
	ret;

}
	// .globl	_Z9FillValueI6__halfEvlT_PS1_
.visible .entry _Z9FillValueI6__halfEvlT_PS1_(
	.param .u64 _Z9FillValueI6__halfEvlT_PS1__param_0,
	.param .align 2 .b8 _Z9FillValueI6__halfEvlT_PS1__param_1[2],
	.param .u64 .ptr .align 1 _Z9FillValueI6__halfEvlT_PS1__param_2
)
{
	.reg .pred 	%p<3>;
	.reg .b16 	%rs<3>;
	.reg .b32 	%r<10>;
	.reg .b64 	%rd<10>;

	ld.param.u16 	%rs2, [_Z9FillValueI6__halfEvlT_PS1__param_1];
	ld.param.u64 	%rd5, [_Z9FillValueI6__halfEvlT_PS1__param_0];
	ld.param.u64 	%rd6, [_Z9FillValueI6__halfEvlT_PS1__param_2];
	mov.u32 	%r6, %tid.x;
	mov.u32 	%r7, %ctaid.x;
	mov.u32 	%r1, %ntid.x;
	mad.lo.s32 	%r9, %r7, %r1, %r6;
	cvt.s64.s32 	%rd9, %r9;
	setp.le.s64 	%p1, %rd5, %rd9;
	@%p1 bra 	$L__BB3_3;
	mov.u32 	%r8, %nctaid.x;
	mul.lo.s32 	%r3, %r8, %r1;
	cvta.to.global.u64 	%rd2, %rd6;
$L__BB3_2:
	shl.b64 	%rd7, %rd9, 1;
	add.s64 	%rd8, %rd2, %rd7;
	st.global.u16 	[%rd8], %rs2;
	add.s32 	%r9, %r9, %r3;
	cvt.s64.s32 	%rd9, %r9;
	setp.gt.s64 	%p2, %rd5, %rd9;
	@%p2 bra 	$L__BB3_2;
$L__BB3_3:
	ret;

}
	// .globl	_Z25FeatureInteractionSumPackI6__halfLi1EEvll5ParamIT_XT0_EE
.visible .entry _Z25FeatureInteractionSumPackI6__halfLi1EEvll5ParamIT_XT0_EE(
	.param .u64 _Z25FeatureInteractionSumPackI6__halfLi1EEvll5ParamIT_XT0_EE_param_0,
	.param .u64 _Z25FeatureInteractionSumPackI6__halfLi1EEvll5ParamIT_XT0_EE_param_1,
	.param .align 8 .b8 _Z25FeatureInteractionSumPackI6__halfLi1EEvll5ParamIT_XT0_EE_param_2[32]
)
{
	.reg .pred 	%p<21>;
	.reg .b16 	%rs<39>;
	.reg .b32 	%r<72>;
	.reg .b32 	%f<141>;
	.reg .b64 	%rd<75>;

	ld.param.u32 	%r32, [_Z25FeatureInteractionSumPackI6__halfLi1EEvll5ParamIT_XT0_EE_param_2+24];
	ld.param.u32 	%r31, [_Z25FeatureInteractionSumPackI6__halfLi1EEvll5ParamIT_XT0_EE_param_2+8];
	ld.param.u64 	%rd27, [_Z25FeatureInteractionSumPackI6__halfLi1EEvll5ParamIT_XT0_EE_param_0];
	ld.param.u64 	%rd30, [_Z25FeatureInteractionSumPackI6__halfLi1EEvll5ParamIT_XT0_EE_param_2+16];
	ld.param.u64 	%rd29, [_Z25FeatureInteractionSumPackI6__halfLi1EEvll5ParamIT_XT0_EE_param_2];
	ld.param.u64 	%rd28, [_Z25FeatureInteractionSumPackI6__halfLi1EEvll5ParamIT_XT0_EE_param_1];
	cvta.to.global.u64 	%rd1, %rd29;
	cvta.to.global.u64 	%rd2, %rd30;
	mov.u32 	%r38, %ctaid.x;
	mov.u32 	%r2, %ntid.y;
	mov.u32 	%r39, %tid.y;
	mad.lo.s32 	%r62, %r38, %r2, %r39;
	cvt.s64.s32 	%rd73, %r62;
	setp.le.s64 	%p1, %rd27, %rd73;
	@%p1 bra 	$L__BB4_27;
	mov.u32 	%r4, %tid.x;
	cvt.u64.u32 	%rd4, %r4;
	setp.gt.s32 	%p2, %r32, 0;
	mov.u32 	%r5, %ntid.x;
	mov.u32 	%r40, %nctaid.x;
	mul.lo.s32 	%r6, %r40, %r2;
	@%p2 bra 	$L__BB4_6;
$L__BB4_2:
	setp.le.s64 	%p18, %rd28, %rd4;
	@%p18 bra 	$L__BB4_5;
	mov.f32 	%f120, 0f00000000;
	// begin inline asm
	{  cvt.rn.f16.f32 %rs38, %f120;}

	// end inline asm
	mov.b32 	%r8, {%rs38, %rs38};
	mul.lo.s64 	%rd6, %rd73, %rd28;
	mov.u64 	%rd69, %rd4;
	mov.u32 	%r63, %r4;
$L__BB4_4:
	add.s64 	%rd65, %rd69, %rd6;
	shl.b64 	%rd66, %rd65, 2;
	add.s64 	%rd67, %rd2, %rd66;
	st.global.u32 	[%rd67], %r8;
	add.s32 	%r63, %r63, %r5;
	cvt.s64.s32 	%rd69, %r63;
	setp.gt.s64 	%p19, %rd28, %rd69;
	@%p19 bra 	$L__BB4_4;
$L__BB4_5:
	add.s32 	%r62, %r62, %r6;
	cvt.s64.s32 	%rd73, %r62;
	setp.gt.s64 	%p20, %rd27, %rd73;
	@%p20 bra 	$L__BB4_2;
	bra.uni 	$L__BB4_27;
$L__BB4_6:
	setp.gt.s32 	%p3, %r31, 0;
	@%p3 bra 	$L__BB4_7;
	bra.uni 	$L__BB4_23;
$L__BB4_7:
	and.b32  	%r12, %r31, 7;
	and.b32  	%r13, %r31, 2147483640;
	neg.s32 	%r14, %r13;
	shl.b64 	%rd10, %rd28, 5;
	shl.b64 	%rd11, %rd28, 2;
$L__BB4_8:
	setp.le.s64 	%p7, %rd28, %rd4;
	@%p7 bra 	$L__BB4_22;
	mul.lo.s32 	%r41, %r62, %r31;
	cvt.s64.s32 	%rd13, %r41;
	mul.lo.s64 	%rd14, %rd28, %rd13;
	mul.lo.s64 	%rd15, %rd73, %rd28;
	mov.u64 	%rd71, %rd4;
	mov.u32 	%r65, %r4;
$L__BB4_10:
	setp.lt.u32 	%p8, %r31, 8;
	mov.b32 	%r68, 0;
	mov.f32 	%f137, 0f00000000;
	mov.f32 	%f138, %f137;
	mov.f32 	%f139, %f137;
	mov.f32 	%f140, %f137;
	@%p8 bra 	$L__BB4_13;
	add.s64 	%rd34, %rd14, %rd71;
	shl.b64 	%rd35, %rd34, 2;
	add.s64 	%rd72, %rd1, %rd35;
	mov.f32 	%f137, 0f00000000;
	mov.u32 	%r66, %r14;
$L__BB4_12:
	.pragma "nounroll";
	ld.global.u32 	%r43, [%rd72];
	mov.b32 	{%rs6, %rs7}, %r43;
	// begin inline asm
	{  cvt.f32.f16 %f40, %rs6;}

	// end inline asm
	add.f32 	%f56, %f40, %f138;
	fma.rn.f32 	%f57, %f40, %f40, %f140;
	// begin inline asm
	{  cvt.f32.f16 %f41, %rs7;}

	// end inline asm
	add.f32 	%f58, %f41, %f137;
	fma.rn.f32 	%f59, %f41, %f41, %f139;
	add.s64 	%rd36, %rd72, %rd11;
	ld.global.u32 	%r44, [%rd36];
	mov.b32 	{%rs8, %rs9}, %r44;
	// begin inline asm
	{  cvt.f32.f16 %f42, %rs8;}

	// end inline asm
	add.f32 	%f60, %f42, %f56;
	fma.rn.f32 	%f61, %f42, %f42, %f57;
	// begin inline asm
	{  cvt.f32.f16 %f43, %rs9;}

	// end inline asm
	add.f32 	%f62, %f43, %f58;
	fma.rn.f32 	%f63, %f43, %f43, %f59;
	add.s64 	%rd37, %rd36, %rd11;
	ld.global.u32 	%r45, [%rd37];
	mov.b32 	{%rs10, %rs11}, %r45;
	// begin inline asm
	{  cvt.f32.f16 %f44, %rs10;}

	// end inline asm
	add.f32 	%f64, %f44, %f60;
	fma.rn.f32 	%f65, %f44, %f44, %f61;
	// begin inline asm
	{  cvt.f32.f16 %f45, %rs11;}

	// end inline asm
	add.f32 	%f66, %f45, %f62;
	fma.rn.f32 	%f67, %f45, %f45, %f63;
	add.s64 	%rd38, %rd37, %rd11;
	ld.global.u32 	%r46, [%rd38];
	mov.b32 	{%rs12, %rs13}, %r46;
	// begin inline asm
	{  cvt.f32.f16 %f46, %rs12;}

	// end inline asm
	add.f32 	%f68, %f46, %f64;
	fma.rn.f32 	%f69, %f46, %f46, %f65;
	// begin inline asm
	{  cvt.f32.f16 %f47, %rs13;}

	// end inline asm
	add.f32 	%f70, %f47, %f66;
	fma.rn.f32 	%f71, %f47, %f47, %f67;
	add.s64 	%rd39, %rd38, %rd11;
	ld.global.u32 	%r47, [%rd39];
	mov.b32 	{%rs14, %rs15}, %r47;
	// begin inline asm
	{  cvt.f32.f16 %f48, %rs14;}

	// end inline asm
	add.f32 	%f72, %f48, %f68;
	fma.rn.f32 	%f73, %f48, %f48, %f69;
	// begin inline asm
	{  cvt.f32.f16 %f49, %rs15;}

	// end inline asm
	add.f32 	%f74, %f49, %f70;
	fma.rn.f32 	%f75, %f49, %f49, %f71;
	add.s64 	%rd40, %rd39, %rd11;
	ld.global.u32 	%r48, [%rd40];
	mov.b32 	{%rs16, %rs17}, %r48;
	// begin inline asm
	{  cvt.f32.f16 %f50, %rs16;}

	// end inline asm
	add.f32 	%f76, %f50, %f72;
	fma.rn.f32 	%f77, %f50, %f50, %f73;
	// begin inline asm
	{  cvt.f32.f16 %f51, %rs17;}

	// end inline asm
	add.f32 	%f78, %f51, %f74;
	fma.rn.f32 	%f79, %f51, %f51, %f75;
	add.s64 	%rd41, %rd40, %rd11;
	ld.global.u32 	%r49, [%rd41];
	mov.b32 	{%rs18, %rs19}, %r49;
	// begin inline asm
	{  cvt.f32.f16 %f52, %rs18;}

	// end inline asm
	add.f32 	%f80, %f52, %f76;
	fma.rn.f32 	%f81, %f52, %f52, %f77;
	// begin inline asm
	{  cvt.f32.f16 %f53, %rs19;}

	// end inline asm
	add.f32 	%f82, %f53, %f78;
	fma.rn.f32 	%f83, %f53, %f53, %f79;
	add.s64 	%rd42, %rd41, %rd11;
	ld.global.u32 	%r50, [%rd42];
	mov.b32 	{%rs20, %rs21}, %r50;
	// begin inline asm
	{  cvt.f32.f16 %f54, %rs20;}

	// end inline asm
	add.f32 	%f138, %f54, %f80;
	fma.rn.f32 	%f140, %f54, %f54, %f81;
	// begin inline asm
	{  cvt.f32.f16 %f55, %rs21;}

	// end inline asm
	add.f32 	%f137, %f55, %f82;
	fma.rn.f32 	%f139, %f55, %f55, %f83;
	add.s32 	%r66, %r66, 8;
	add.s64 	%rd72, %rd72, %rd10;
	setp.ne.s32 	%p9, %r66, 0;
	mov.u32 	%r68, %r13;
	@%p9 bra 	$L__BB4_12;
$L__BB4_13:
	setp.eq.s32 	%p10, %r12, 0;
	@%p10 bra 	$L__BB4_21;
	add.s32 	%r51, %r12, -1;
	setp.lt.u32 	%p11, %r51, 3;
	@%p11 bra 	$L__BB4_16;
	cvt.u64.u32 	%rd43, %r68;
	add.s64 	%rd44, %rd43, %rd13;
	mad.lo.s64 	%rd45, %rd44, %rd28, %rd71;
	shl.b64 	%rd46, %rd45, 2;
	add.s64 	%rd47, %rd1, %rd46;
	ld.global.u32 	%r52, [%rd47];
	mov.b32 	{%rs22, %rs23}, %r52;
	// begin inline asm
	{  cvt.f32.f16 %f84, %rs22;}

	// end inline asm
	add.f32 	%f92, %f84, %f138;
	fma.rn.f32 	%f93, %f84, %f84, %f140;
	// begin inline asm
	{  cvt.f32.f16 %f85, %rs23;}

	// end inline asm
	add.f32 	%f94, %f85, %f137;
	fma.rn.f32 	%f95, %f85, %f85, %f139;
	add.s64 	%rd48, %rd47, %rd11;
	ld.global.u32 	%r53, [%rd48];
	mov.b32 	{%rs24, %rs25}, %r53;
	// begin inline asm
	{  cvt.f32.f16 %f86, %rs24;}

	// end inline asm
	add.f32 	%f96, %f86, %f92;
	fma.rn.f32 	%f97, %f86, %f86, %f93;
	// begin inline asm
	{  cvt.f32.f16 %f87, %rs25;}

	// end inline asm
	add.f32 	%f98, %f87, %f94;
	fma.rn.f32 	%f99, %f87, %f87, %f95;
	add.s64 	%rd49, %rd48, %rd11;
	ld.global.u32 	%r54, [%rd49];
	mov.b32 	{%rs26, %rs27}, %r54;
	// begin inline asm
	{  cvt.f32.f16 %f88, %rs26;}

	// end inline asm
	add.f32 	%f100, %f88, %f96;
	fma.rn.f32 	%f101, %f88, %f88, %f97;
	// begin inline asm
	{  cvt.f32.f16 %f89, %rs27;}

	// end inline asm
	add.f32 	%f102, %f89, %f98;
	fma.rn.f32 	%f103, %f89, %f89, %f99;
	add.s64 	%rd50, %rd49, %rd11;
	ld.global.u32 	%r55, [%rd50];
	mov.b32 	{%rs28, %rs29}, %r55;
	// begin inline asm
	{  cvt.f32.f16 %f90, %rs28;}

	// end inline asm
	add.f32 	%f138, %f90, %f100;
	fma.rn.f32 	%f140, %f90, %f90, %f101;
	// begin inline asm
	{  cvt.f32.f16 %f91, %rs29;}

	// end inline asm
	add.f32 	%f137, %f91, %f102;
	fma.rn.f32 	%f139, %f91, %f91, %f103;
	add.s32 	%r68, %r68, 4;
$L__BB4_16:
	and.b32  	%r56, %r31, 3;
	setp.eq.s32 	%p12, %r56, 0;
	@%p12 bra 	$L__BB4_21;
	setp.eq.s32 	%p13, %r56, 1;
	@%p13 bra 	$L__BB4_19;
	cvt.u64.u32 	%rd51, %r68;
	add.s64 	%rd52, %rd51, %rd13;
	mad.lo.s64 	%rd53, %rd52, %rd28, %rd71;
	shl.b64 	%rd54, %rd53, 2;
	add.s64 	%rd55, %rd1, %rd54;
	ld.global.u32 	%r57, [%rd55];
	mov.b32 	{%rs30, %rs31}, %r57;
	// begin inline asm
	{  cvt.f32.f16 %f104, %rs30;}

	// end inline asm
	add.f32 	%f108, %f104, %f138;
	fma.rn.f32 	%f109, %f104, %f104, %f140;
	// begin inline asm
	{  cvt.f32.f16 %f105, %rs31;}

	// end inline asm
	add.f32 	%f110, %f105, %f137;
	fma.rn.f32 	%f111, %f105, %f105, %f139;
	add.s64 	%rd56, %rd55, %rd11;
	ld.global.u32 	%r58, [%rd56];
	mov.b32 	{%rs32, %rs33}, %r58;
	// begin inline asm
	{  cvt.f32.f16 %f106, %rs32;}

	// end inline asm
	add.f32 	%f138, %f106, %f108;
	fma.rn.f32 	%f140, %f106, %f106, %f109;
	// begin inline asm
	{  cvt.f32.f16 %f107, %rs33;}

	// end inline asm
	add.f32 	%f137, %f107, %f110;
	fma.rn.f32 	%f139, %f107, %f107, %f111;
	add.s32 	%r68, %r68, 2;
$L__BB4_19:
	and.b32  	%r59, %r31, 1;
	setp.eq.b32 	%p14, %r59, 1;
	not.pred 	%p15, %p14;
	@%p15 bra 	$L__BB4_21;
	cvt.u64.u32 	%rd57, %r68;
	add.s64 	%rd58, %rd57, %rd13;
	mad.lo.s64 	%rd59, %rd58, %rd28, %rd71;
	shl.b64 	%rd60, %rd59, 2;
	add.s64 	%rd61, %rd1, %rd60;
	ld.global.u32 	%r60, [%rd61];
	mov.b32 	{%rs34, %rs35}, %r60;
	// begin inline asm
	{  cvt.f32.f16 %f112, %rs34;}

	// end inline asm
	add.f32 	%f138, %f112, %f138;
	fma.rn.f32 	%f140, %f112, %f112, %f140;
	// begin inline asm
	{  cvt.f32.f16 %f113, %rs35;}

	// end inline asm
	add.f32 	%f137, %f113, %f137;
	fma.rn.f32 	%f139, %f113, %f113, %f139;
$L__BB4_21:
	mul.f32 	%f116, %f138, %f138;
	sub.f32 	%f117, %f116, %f140;
	mul.f32 	%f114, %f117, 0f3F000000;
	// begin inline asm
	{  cvt.rn.f16.f32 %rs36, %f114;}

	// end inline asm
	mul.f32 	%f118, %f137, %f137;
	sub.f32 	%f119, %f118, %f139;
	mul.f32 	%f115, %f119, 0f3F000000;
	// begin inline asm
	{  cvt.rn.f16.f32 %rs37, %f115;}

	// end inline asm
	add.s64 	%rd62, %rd71, %rd15;
	shl.b64 	%rd63, %rd62, 2;
	add.s64 	%rd64, %rd2, %rd63;
	mov.b32 	%r61, {%rs36, %rs37};
	st.global.u32 	[%rd64], %r61;
	add.s32 	%r65, %r65, %r5;
	cvt.s64.s32 	%rd71, %r65;
	setp.gt.s64 	%p16, %rd28, %rd71;
	@%p16 bra 	$L__BB4_10;
$L__BB4_22:
	add.s32 	%r62, %r62, %r6;
	cvt.s64.s32 	%rd73, %r62;
	setp.gt.s64 	%p17, %rd27, %rd73;
	@%p17 bra 	$L__BB4_8;
	bra.uni 	$L__BB4_27;
$L__BB4_23:
	setp.le.s64 	%p4, %rd28, %rd4;
	@%p4 bra 	$L__BB4_26;
	mov.f32 	%f37, 0f00000000;
	// begin inline asm
	{  cvt.rn.f16.f32 %rs5, %f37;}

	// end inline asm
	mov.b32 	%r27, {%rs5, %rs5};
	mul.lo.s64 	%rd23, %rd73, %rd28;
	mov.u64 	%rd74, %rd4;
	mov.u32 	%r71, %r4;
$L__BB4_25:
	add.s64 	%rd31, %rd74, %rd23;
	shl.b64 	%rd32, %rd31, 2;
	add.s64 	%rd33, %rd2, %rd32;
	st.global.u32 	[%rd33], %r27;
	add.s32 	%r71, %r71, %r5;
	cvt.s64.s32 	%rd74, %r71;
	setp.gt.s64 	%p5, %rd28, %rd74;
	@%p5 bra 	$L__BB4_25;
$L__BB4_26:
	add.s32 	%r62, %r62, %r6;
	cvt.s64.s32 	%rd73, %r62;
	setp.gt.s64 	%p6, %rd27, %rd73;
	@%p6 bra 	$L__BB4_23;
$L__BB4_27:
	ret;

}
	// .globl	_Z21FeatureInteractionSumI6__halfLi1EEvll5ParamIT_XT0_EE
.visible .entry _Z21FeatureInteractionSumI6__halfLi1EEvll5ParamIT_XT0_EE(
	.param .u64 _Z21FeatureInteractionSumI6__halfLi1EEvll5ParamIT_XT0_EE_param_0,
	.param .u64 _Z21FeatureInteractionSumI6__halfLi1EEvll5ParamIT_XT0_EE_param_1,
	.param .align 8 .b8 _Z21FeatureInteractionSumI6__halfLi1EEvll5ParamIT_XT0_EE_param_2[32]
)
{
	.reg .pred 	%p<20>;
	.reg .b16 	%rs<25>;
	.reg .b32 	%r<54>;
	.reg .b32 	%f<88>;
	.reg .b64 	%rd<75>;

	ld.param.u32 	%r31, [_Z21FeatureInteractionSumI6__halfLi1EEvll5ParamIT_XT0_EE_param_2+24];
	ld.param.u32 	%r30, [_Z21FeatureInteractionSumI6__halfLi1EEvll5ParamIT_XT0_EE_param_2+8];
	ld.param.u64 	%rd27, [_Z21FeatureInteractionSumI6__halfLi1EEvll5ParamIT_XT0_EE_param_0];
	ld.param.u64 	%rd30, [_Z21FeatureInteractionSumI6__halfLi1EEvll5ParamIT_XT0_EE_param_2+16];
	ld.param.u64 	%rd29, [_Z21FeatureInteractionSumI6__halfLi1EEvll5ParamIT_XT0_EE_param_2];
	ld.param.u64 	%rd28, [_Z21FeatureInteractionSumI6__halfLi1EEvll5ParamIT_XT0_EE_param_1];
	cvta.to.global.u64 	%rd1, %rd29;
	cvta.to.global.u64 	%rd2, %rd30;
	mov.u32 	%r37, %ctaid.x;
	mov.u32 	%r2, %ntid.y;
	mov.u32 	%r38, %tid.y;
	mad.lo.s32 	%r44, %r37, %r2, %r38;
	cvt.s64.s32 	%rd73, %r44;
	setp.le.s64 	%p1, %rd27, %rd73;
	@%p1 bra 	$L__BB5_27;
	mov.u32 	%r4, %tid.x;
	cvt.u64.u32 	%rd4, %r4;
	setp.gt.s32 	%p2, %r31, 0;
	mov.u32 	%r5, %ntid.x;
	mov.u32 	%r39, %nctaid.x;
	mul.lo.s32 	%r6, %r39, %r2;
	@%p2 bra 	$L__BB5_6;
$L__BB5_2:
	setp.le.s64 	%p17, %rd28, %rd4;
	@%p17 bra 	$L__BB5_5;
	mov.f32 	%f71, 0f00000000;
	// begin inline asm
	{  cvt.rn.f16.f32 %rs24, %f71;}

	// end inline asm
	mul.lo.s64 	%rd6, %rd73, %rd28;
	mov.u64 	%rd69, %rd4;
	mov.u32 	%r45, %r4;
$L__BB5_4:
	add.s64 	%rd65, %rd69, %rd6;
	shl.b64 	%rd66, %rd65, 1;
	add.s64 	%rd67, %rd2, %rd66;
	st.global.u16 	[%rd67], %rs24;
	add.s32 	%r45, %r45, %r5;
	cvt.s64.s32 	%rd69, %r45;
	setp.gt.s64 	%p18, %rd28, %rd69;
	@%p18 bra 	$L__BB5_4;
$L__BB5_5:
	add.s32 	%r44, %r44, %r6;
	cvt.s64.s32 	%rd73, %r44;
	setp.gt.s64 	%p19, %rd27, %rd73;
	@%p19 bra 	$L__BB5_2;
	bra.uni 	$L__BB5_27;
$L__BB5_6:
	setp.gt.s32 	%p3, %r30, 0;
	@%p3 bra 	$L__BB5_7;
	bra.uni 	$L__BB5_23;
$L__BB5_7:
	and.b32  	%r11, %r30, 7;
	and.b32  	%r12, %r30, 2147483640;
	and.b32  	%r13, %r30, 1;
	neg.s32 	%r14, %r12;
	shl.b64 	%rd10, %rd28, 4;
	shl.b64 	%rd11, %rd28, 1;
$L__BB5_8:
	setp.le.s64 	%p7, %rd28, %rd4;
	@%p7 bra 	$L__BB5_22;
	mul.lo.s32 	%r40, %r44, %r30;
	cvt.s64.s32 	%rd13, %r40;
	mul.lo.s64 	%rd14, %rd28, %rd13;
	mul.lo.s64 	%rd15, %rd73, %rd28;
	mov.u64 	%rd71, %rd4;
	mov.u32 	%r47, %r4;
$L__BB5_10:
	setp.lt.u32 	%p8, %r30, 8;
	mov.f32 	%f87, 0f00000000;
	mov.b32 	%r50, 0;
	mov.f32 	%f86, %f87;
	@%p8 bra 	$L__BB5_13;
	add.s64 	%rd34, %rd14, %rd71;
	shl.b64 	%rd35, %rd34, 1;
	add.s64 	%rd72, %rd1, %rd35;
	mov.f32 	%f87, 0f00000000;
	mov.u32 	%r48, %r14;
$L__BB5_12:
	.pragma "nounroll";
	ld.global.u16 	%rs8, [%rd72];
	// begin inline asm
	{  cvt.f32.f16 %f29, %rs8;}

	// end inline asm
	add.f32 	%f37, %f86, %f29;
	fma.rn.f32 	%f38, %f29, %f29, %f87;
	add.s64 	%rd36, %rd72, %rd11;
	ld.global.u16 	%rs9, [%rd36];
	// begin inline asm
	{  cvt.f32.f16 %f30, %rs9;}

	// end inline asm
	add.f32 	%f39, %f37, %f30;
	fma.rn.f32 	%f40, %f30, %f30, %f38;
	add.s64 	%rd37, %rd36, %rd11;
	ld.global.u16 	%rs10, [%rd37];
	// begin inline asm
	{  cvt.f32.f16 %f31, %rs10;}

	// end inline asm
	add.f32 	%f41, %f39, %f31;
	fma.rn.f32 	%f42, %f31, %f31, %f40;
	add.s64 	%rd38, %rd37, %rd11;
	ld.global.u16 	%rs11, [%rd38];
	// begin inline asm
	{  cvt.f32.f16 %f32, %rs11;}

	// end inline asm
	add.f32 	%f43, %f41, %f32;
	fma.rn.f32 	%f44, %f32, %f32, %f42;
	add.s64 	%rd39, %rd38, %rd11;
	ld.global.u16 	%rs12, [%rd39];
	// begin inline asm
	{  cvt.f32.f16 %f33, %rs12;}

	// end inline asm
	add.f32 	%f45, %f43, %f33;
	fma.rn.f32 	%f46, %f33, %f33, %f44;
	add.s64 	%rd40, %rd39, %rd11;
	ld.global.u16 	%rs13, [%rd40];
	// begin inline asm
	{  cvt.f32.f16 %f34, %rs13;}

	// end inline asm
	add.f32 	%f47, %f45, %f34;
	fma.rn.f32 	%f48, %f34, %f34, %f46;
	add.s64 	%rd41, %rd40, %rd11;
	ld.global.u16 	%rs14, [%rd41];
	// begin inline asm
	{  cvt.f32.f16 %f35, %rs14;}

	// end inline asm
	add.f32 	%f49, %f47, %f35;
	fma.rn.f32 	%f50, %f35, %f35, %f48;
	add.s64 	%rd42, %rd41, %rd11;
	ld.global.u16 	%rs15, [%rd42];
	// begin inline asm
	{  cvt.f32.f16 %f36, %rs15;}

	// end inline asm
	add.f32 	%f86, %f49, %f36;
	fma.rn.f32 	%f87, %f36, %f36, %f50;
	add.s32 	%r48, %r48, 8;
	add.s64 	%rd72, %rd72, %rd10;
	setp.ne.s32 	%p9, %r48, 0;
	mov.u32 	%r50, %r12;
	@%p9 bra 	$L__BB5_12;
$L__BB5_13:
	setp.eq.s32 	%p10, %r11, 0;
	@%p10 bra 	$L__BB5_21;
	add.s32 	%r42, %r11, -1;
	setp.lt.u32 	%p11, %r42, 3;
	@%p11 bra 	$L__BB5_16;
	cvt.u64.u32 	%rd43, %r50;
	add.s64 	%rd44, %rd43, %rd13;
	mad.lo.s64 	%rd45, %rd44, %rd28, %rd71;
	shl.b64 	%rd46, %rd45, 1;
	add.s64 	%rd47, %rd1, %rd46;
	ld.global.u16 	%rs16, [%rd47];
	// begin inline asm
	{  cvt.f32.f16 %f52, %rs16;}

	// end inline asm
	add.f32 	%f56, %f86, %f52;
	fma.rn.f32 	%f57, %f52, %f52, %f87;
	add.s64 	%rd48, %rd47, %rd11;
	ld.global.u16 	%rs17, [%rd48];
	// begin inline asm
	{  cvt.f32.f16 %f53, %rs17;}

	// end inline asm
	add.f32 	%f58, %f56, %f53;
	fma.rn.f32 	%f59, %f53, %f53, %f57;
	add.s64 	%rd49, %rd48, %rd11;
	ld.global.u16 	%rs18, [%rd49];
	// begin inline asm
	{  cvt.f32.f16 %f54, %rs18;}

	// end inline asm
	add.f32 	%f60, %f58, %f54;
	fma.rn.f32 	%f61, %f54, %f54, %f59;
	add.s64 	%rd50, %rd49, %rd11;
	ld.global.u16 	%rs19, [%rd50];
	// begin inline asm
	{  cvt.f32.f16 %f55, %rs19;}

	// end inline asm
	add.f32 	%f86, %f60, %f55;
	fma.rn.f32 	%f87, %f55, %f55, %f61;
	add.s32 	%r50, %r50, 4;
$L__BB5_16:
	and.b32  	%r43, %r30, 3;
	setp.eq.s32 	%p12, %r43, 0;
	@%p12 bra 	$L__BB5_21;
	setp.eq.s32 	%p13, %r43, 1;
	@%p13 bra 	$L__BB5_19;
	cvt.u64.u32 	%rd51, %r50;
	add.s64 	%rd52, %rd51, %rd13;
	mad.lo.s64 	%rd53, %rd52, %rd28, %rd71;
	shl.b64 	%rd54, %rd53, 1;
	add.s64 	%rd55, %rd1, %rd54;
	ld.global.u16 	%rs20, [%rd55];
	// begin inline asm
	{  cvt.f32.f16 %f63, %rs20;}

	// end inline asm
	add.f32 	%f65, %f86, %f63;
	fma.rn.f32 	%f66, %f63, %f63, %f87;
	add.s64 	%rd56, %rd55, %rd11;
	ld.global.u16 	%rs21, [%rd56];
	// begin inline asm
	{  cvt.f32.f16 %f64, %rs21;}

	// end inline asm
	add.f32 	%f86, %f65, %f64;
	fma.rn.f32 	%f87, %f64, %f64, %f66;
	add.s32 	%r50, %r50, 2;
$L__BB5_19:
	setp.eq.s32 	%p14, %r13, 0;
	@%p14 bra 	$L__BB5_21;
	cvt.u64.u32 	%rd57, %r50;
	add.s64 	%rd58, %rd57, %rd13;
	mad.lo.s64 	%rd59, %rd58, %rd28, %rd71;
	shl.b64 	%rd60, %rd59, 1;
	add.s64 	%rd61, %rd1, %rd60;
	ld.global.u16 	%rs22, [%rd61];
	// begin inline asm
	{  cvt.f32.f16 %f67, %rs22;}

	// end inline asm
	add.f32 	%f86, %f86, %f67;
	fma.rn.f32 	%f87, %f67, %f67, %f87;
$L__BB5_21:
	mul.f32 	%f69, %f86, %f86;
	sub.f32 	%f70, %f69, %f87;
	mul.f32 	%f68, %f70, 0f3F000000;
	// begin inline asm
	{  cvt.rn.f16.f32 %rs23, %f68;}

	// end inline asm
	add.s64 	%rd62, %rd71, %rd15;
	shl.b64 	%rd63, %rd62, 1;
	add.s64 	%rd64, %rd2, %rd63;
	st.global.u16 	[%rd64], %rs23;
	add.s32 	%r47, %r47, %r5;
	cvt.s64.s32 	%rd71, %r47;
	setp.gt.s64 	%p15, %rd28, %rd71;
	@%p15 bra 	$L__BB5_10;
$L__BB5_22:
	add.s32 	%r44, %r44, %r6;
	cvt.s64.s32 	%rd73, %r44;
	setp.gt.s64 	%p16, %rd27, %rd73;
	@%p16 bra 	$L__BB5_8;
	bra.uni 	$L__BB5_27;
$L__BB5_23:
	setp.le.s64 	%p4, %rd28, %rd4;
	@%p4 bra 	$L__BB5_26;
	mov.f32 	%f25, 0f00000000;
	// begin inline asm
	{  cvt.rn.f16.f32 %rs7, %f25;}

	// end inline asm
	mul.lo.s64 	%rd23, %rd73, %rd28;
	mov.u64 	%rd74, %rd4;
	mov.u32 	%r53, %r4;
$L__BB5_25:
	add.s64 	%rd31, %rd74, %rd23;
	shl.b64 	%rd32, %rd31, 1;
	add.s64 	%rd33, %rd2, %rd32;
	st.global.u16 	[%rd33], %rs7;
	add.s32 	%r53, %r53, %r5;
	cvt.s64.s32 	%rd74, %r53;
	setp.gt.s64 	%p5, %rd28, %rd74;
	@%p5 bra 	$L__BB5_25;
$L__BB5_26:
	add.s32 	%r44, %r44, %r6;
	cvt.s64.s32 	%rd73, %r44;
	setp.gt.s64 	%p6, %rd27, %rd73;
	@%p6 bra 	$L__BB5_23;
$L__BB5_27:
	ret;

}
	// .globl	_Z29FeatureInteractionSumGradPackI6__halfLi1EEvll9GradParamIT_XT0_EE
.visible .entry _Z29FeatureInteractionSumGradPackI6__halfLi1EEvll9GradParamIT_XT0_EE(
	.param .u64 _Z29FeatureInteractionSumGradPackI6__halfLi1EEvll9GradParamIT_XT0_EE_param_0,
	.param .u64 _Z29FeatureInteractionSumGradPackI6__halfLi1EEvll9GradParamIT_XT0_EE_param_1,
	.param .align 8 .b8 _Z29FeatureInteractionSumGradPackI6__halfLi1EEvll9GradParamIT_XT0_EE_param_2[40]
)
{
	.reg .pred 	%p<20>;
	.reg .b16 	%rs<125>;
	.reg .b32 	%r<117>;
	.reg .b32 	%f<203>;
	.reg .b64 	%rd<103>;

	ld.param.u32 	%r33, [_Z29FeatureInteractionSumGradPackI6__halfLi1EEvll9GradParamIT_XT0_EE_param_2+32];
	ld.param.u32 	%r32, [_Z29FeatureInteractionSumGradPackI6__halfLi1EEvll9GradParamIT_XT0_EE_param_2+16];
	ld.param.u64 	%rd20, [_Z29FeatureInteractionSumGradPackI6__halfLi1EEvll9GradParamIT_XT0_EE_param_2];
	ld.param.u64 	%rd18, [_Z29FeatureInteractionSumGradPackI6__halfLi1EEvll9GradParamIT_XT0_EE_param_0];
	ld.param.u64 	%rd22, [_Z29FeatureInteractionSumGradPackI6__halfLi1EEvll9GradParamIT_XT0_EE_param_2+24];
	ld.param.u64 	%rd21, [_Z29FeatureInteractionSumGradPackI6__halfLi1EEvll9GradParamIT_XT0_EE_param_2+8];
	ld.param.u64 	%rd19, [_Z29FeatureInteractionSumGradPackI6__halfLi1EEvll9GradParamIT_XT0_EE_param_1];
	cvta.to.global.u64 	%rd1, %rd21;
	cvta.to.global.u64 	%rd2, %rd22;
	mov.u32 	%r39, %ctaid.x;
	mov.u32 	%r2, %ntid.y;
	mov.u32 	%r40, %tid.y;
	mad.lo.s32 	%r107, %r39, %r2, %r40;
	cvt.s64.s32 	%rd100, %r107;
	setp.le.s64 	%p1, %rd18, %rd100;
	@%p1 bra 	$L__BB6_29;
	mov.u32 	%r4, %tid.x;
	min.s32 	%r41, %r33, %r32;
	setp.lt.s32 	%p2, %r41, 1;
	@%p2 bra 	$L__BB6_29;
	and.b32  	%r5, %r32, 7;
	add.s32 	%r6, %r5, -1;
	and.b32  	%r7, %r32, 3;
	add.s32 	%r8, %r7, -1;
	and.b32  	%r9, %r32, 2147483640;
	and.b32  	%r10, %r32, 1;
	neg.s32 	%r11, %r9;
	shl.b64 	%rd4, %rd19, 5;
	shl.b64 	%rd5, %rd19, 2;
	mov.u32 	%r42, %nctaid.x;
	mul.lo.s32 	%r12, %r42, %r2;
	mov.u32 	%r13, %ntid.x;
	cvt.u64.u32 	%rd7, %r4;
$L__BB6_3:
	setp.le.s64 	%p3, %rd19, %rd7;
	@%p3 bra 	$L__BB6_28;
	mul.lo.s32 	%r43, %r107, %r32;
	cvt.s64.s32 	%rd8, %r43;
	mul.lo.s64 	%rd9, %rd19, %rd8;
	mul.lo.s64 	%rd10, %rd100, %rd19;
	mov.u64 	%rd101, %rd7;
	mov.u32 	%r108, %r4;
$L__BB6_5:
	setp.lt.u32 	%p4, %r32, 8;
	mov.b32 	%r111, 0;
	mov.f32 	%f201, 0f00000000;
	mov.f32 	%f202, %f201;
	@%p4 bra 	$L__BB6_8;
	add.s64 	%rd23, %rd9, %rd101;
	shl.b64 	%rd24, %rd23, 2;
	add.s64 	%rd102, %rd1, %rd24;
	mov.f32 	%f201, 0f00000000;
	mov.u32 	%r109, %r11;
$L__BB6_7:
	.pragma "nounroll";
	ld.global.u32 	%r45, [%rd102];
	mov.b32 	{%rs5, %rs6}, %r45;
	// begin inline asm
	{  cvt.f32.f16 %f21, %rs5;}

	// end inline asm
	add.f32 	%f37, %f21, %f202;
	// begin inline asm
	{  cvt.f32.f16 %f22, %rs6;}

	// end inline asm
	add.f32 	%f38, %f22, %f201;
	add.s64 	%rd25, %rd102, %rd5;
	ld.global.u32 	%r46, [%rd25];
	mov.b32 	{%rs7, %rs8}, %r46;
	// begin inline asm
	{  cvt.f32.f16 %f23, %rs7;}

	// end inline asm
	add.f32 	%f39, %f23, %f37;
	// begin inline asm
	{  cvt.f32.f16 %f24, %rs8;}

	// end inline asm
	add.f32 	%f40, %f24, %f38;
	add.s64 	%rd26, %rd25, %rd5;
	ld.global.u32 	%r47, [%rd26];
	mov.b32 	{%rs9, %rs10}, %r47;
	// begin inline asm
	{  cvt.f32.f16 %f25, %rs9;}

	// end inline asm
	add.f32 	%f41, %f25, %f39;
	// begin inline asm
	{  cvt.f32.f16 %f26, %rs10;}

	// end inline asm
	add.f32 	%f42, %f26, %f40;
	add.s64 	%rd27, %rd26, %rd5;
	ld.global.u32 	%r48, [%rd27];
	mov.b32 	{%rs11, %rs12}, %r48;
	// begin inline asm
	{  cvt.f32.f16 %f27, %rs11;}

	// end inline asm
	add.f32 	%f43, %f27, %f41;
	// begin inline asm
	{  cvt.f32.f16 %f28, %rs12;}

	// end inline asm
	add.f32 	%f44, %f28, %f42;
	add.s64 	%rd28, %rd27, %rd5;
	ld.global.u32 	%r49, [%rd28];
	mov.b32 	{%rs13, %rs14}, %r49;
	// begin inline asm
	{  cvt.f32.f16 %f29, %rs13;}

	// end inline asm
	add.f32 	%f45, %f29, %f43;
	// begin inline asm
	{  cvt.f32.f16 %f30, %rs14;}

	// end inline asm
	add.f32 	%f46, %f30, %f44;
	add.s64 	%rd29, %rd28, %rd5;
	ld.global.u32 	%r50, [%rd29];
	mov.b32 	{%rs15, %rs16}, %r50;
	// begin inline asm
	{  cvt.f32.f16 %f31, %rs15;}

	// end inline asm
	add.f32 	%f47, %f31, %f45;
	// begin inline asm
	{  cvt.f32.f16 %f32, %rs16;}

	// end inline asm
	add.f32 	%f48, %f32, %f46;
	add.s64 	%rd30, %rd29, %rd5;
	ld.global.u32 	%r51, [%rd30];
	mov.b32 	{%rs17, %rs18}, %r51;
	// begin inline asm
	{  cvt.f32.f16 %f33, %rs17;}

	// end inline asm
	add.f32 	%f49, %f33, %f47;
	// begin inline asm
	{  cvt.f32.f16 %f34, %rs18;}

	// end inline asm
	add.f32 	%f50, %f34, %f48;
	add.s64 	%rd31, %rd30, %rd5;
	ld.global.u32 	%r52, [%rd31];
	mov.b32 	{%rs19, %rs20}, %r52;
	// begin inline asm
	{  cvt.f32.f16 %f35, %rs19;}

	// end inline asm
	add.f32 	%f202, %f35, %f49;
	// begin inline asm
	{  cvt.f32.f16 %f36, %rs20;}

	// end inline asm
	add.f32 	%f201, %f36, %f50;
	add.s32 	%r109, %r109, 8;
	add.s64 	%rd102, %rd102, %rd4;
	setp.ne.s32 	%p5, %r109, 0;
	mov.u32 	%r111, %r9;
	@%p5 bra 	$L__BB6_7;
$L__BB6_8:
	setp.eq.s32 	%p6, %r5, 0;
	@%p6 bra 	$L__BB6_16;
	setp.lt.u32 	%p7, %r6, 3;
	@%p7 bra 	$L__BB6_11;
	cvt.u64.u32 	%rd32, %r111;
	add.s64 	%rd33, %rd32, %rd8;
	mad.lo.s64 	%rd34, %rd33, %rd19, %rd101;
	shl.b64 	%rd35, %rd34, 2;
	add.s64 	%rd36, %rd1, %rd35;
	ld.global.u32 	%r53, [%rd36];
	mov.b32 	{%rs21, %rs22}, %r53;
	// begin inline asm
	{  cvt.f32.f16 %f51, %rs21;}

	// end inline asm
	add.f32 	%f59, %f51, %f202;
	// begin inline asm
	{  cvt.f32.f16 %f52, %rs22;}

	// end inline asm
	add.f32 	%f60, %f52, %f201;
	add.s64 	%rd37, %rd36, %rd5;
	ld.global.u32 	%r54, [%rd37];
	mov.b32 	{%rs23, %rs24}, %r54;
	// begin inline asm
	{  cvt.f32.f16 %f53, %rs23;}

	// end inline asm
	add.f32 	%f61, %f53, %f59;
	// begin inline asm
	{  cvt.f32.f16 %f54, %rs24;}

	// end inline asm
	add.f32 	%f62, %f54, %f60;
	add.s64 	%rd38, %rd37, %rd5;
	ld.global.u32 	%r55, [%rd38];
	mov.b32 	{%rs25, %rs26}, %r55;
	// begin inline asm
	{  cvt.f32.f16 %f55, %rs25;}

	// end inline asm
	add.f32 	%f63, %f55, %f61;
	// begin inline asm
	{  cvt.f32.f16 %f56, %rs26;}

	// end inline asm
	add.f32 	%f64, %f56, %f62;
	add.s64 	%rd39, %rd38, %rd5;
	ld.global.u32 	%r56, [%rd39];
	mov.b32 	{%rs27, %rs28}, %r56;
	// begin inline asm
	{  cvt.f32.f16 %f57, %rs27;}

	// end inline asm
	add.f32 	%f202, %f57, %f63;
	// begin inline asm
	{  cvt.f32.f16 %f58, %rs28;}

	// end inline asm
	add.f32 	%f201, %f58, %f64;
	add.s32 	%r111, %r111, 4;
$L__BB6_11:
	setp.eq.s32 	%p8, %r7, 0;
	@%p8 bra 	$L__BB6_16;
	setp.eq.s32 	%p9, %r8, 0;
	@%p9 bra 	$L__BB6_14;
	cvt.u64.u32 	%rd40, %r111;
	add.s64 	%rd41, %rd40, %rd8;
	mad.lo.s64 	%rd42, %rd41, %rd19, %rd101;
	shl.b64 	%rd43, %rd42, 2;
	add.s64 	%rd44, %rd1, %rd43;
	ld.global.u32 	%r57, [%rd44];
	mov.b32 	{%rs29, %rs30}, %r57;
	// begin inline asm
	{  cvt.f32.f16 %f65, %rs29;}

	// end inline asm
	add.f32 	%f69, %f65, %f202;
	// begin inline asm
	{  cvt.f32.f16 %f66, %rs30;}

	// end inline asm
	add.f32 	%f70, %f66, %f201;
	add.s64 	%rd45, %rd44, %rd5;
	ld.global.u32 	%r58, [%rd45];
	mov.b32 	{%rs31, %rs32}, %r58;
	// begin inline asm
	{  cvt.f32.f16 %f67, %rs31;}

	// end inline asm
	add.f32 	%f202, %f67, %f69;
	// begin inline asm
	{  cvt.f32.f16 %f68, %rs32;}

	// end inline asm
	add.f32 	%f201, %f68, %f70;
	add.s32 	%r111, %r111, 2;
$L__BB6_14:
	setp.eq.s32 	%p10, %r10, 0;
	@%p10 bra 	$L__BB6_16;
	cvt.u64.u32 	%rd46, %r111;
	add.s64 	%rd47, %rd46, %rd8;
	mad.lo.s64 	%rd48, %rd47, %rd19, %rd101;
	shl.b64 	%rd49, %rd48, 2;
	add.s64 	%rd50, %rd1, %rd49;
	ld.global.u32 	%r59, [%rd50];
	mov.b32 	{%rs33, %rs34}, %r59;
	// begin inline asm
	{  cvt.f32.f16 %f71, %rs33;}

	// end inline asm
	add.f32 	%f202, %f71, %f202;
	// begin inline asm
	{  cvt.f32.f16 %f72, %rs34;}

	// end inline asm
	add.f32 	%f201, %f72, %f201;
$L__BB6_16:
	add.s64 	%rd51, %rd101, %rd10;
	cvta.to.global.u64 	%rd52, %rd20;
	shl.b64 	%rd53, %rd51, 2;
	add.s64 	%rd16, %rd52, %rd53;
	mov.b32 	%r115, 0;
	@%p4 bra 	$L__BB6_19;
	mov.b32 	%r113, 0;
$L__BB6_18:
	.pragma "nounroll";
	cvt.u64.u32 	%rd54, %r113;
	ld.global.u32 	%r62, [%rd16];
	mov.b32 	{%rs35, %rs38}, %r62;
	add.s64 	%rd55, %rd54, %rd8;
	mad.lo.s64 	%rd56, %rd55, %rd19, %rd101;
	shl.b64 	%rd57, %rd56, 2;
	add.s64 	%rd58, %rd1, %rd57;
	ld.global.u32 	%r63, [%rd58];
	mov.b32 	{%rs36, %rs39}, %r63;
	// begin inline asm
	{  cvt.f32.f16 %f73, %rs35;}

	// end inline asm
	// begin inline asm
	{  cvt.f32.f16 %f74, %rs36;}

	// end inline asm
	sub.f32 	%f121, %f202, %f74;
	mul.f32 	%f75, %f73, %f121;
	// begin inline asm
	{  cvt.rn.f16.f32 %rs37, %f75;}

	// end inline asm
	// begin inline asm
	{  cvt.f32.f16 %f76, %rs38;}

	// end inline asm
	// begin inline asm
	{  cvt.f32.f16 %f77, %rs39;}

	// end inline asm
	sub.f32 	%f122, %f201, %f77;
	mul.f32 	%f78, %f76, %f122;
	// begin inline asm
	{  cvt.rn.f16.f32 %rs40, %f78;}

	// end inline asm
	add.s64 	%rd59, %rd2, %rd57;
	mov.b32 	%r64, {%rs37, %rs40};
	st.global.u32 	[%rd59], %r64;
	ld.global.u32 	%r65, [%rd16];
	mov.b32 	{%rs41, %rs44}, %r65;
	add.s64 	%rd60, %rd58, %rd5;
	ld.global.u32 	%r66, [%rd60];
	mov.b32 	{%rs42, %rs45}, %r66;
	// begin inline asm
	{  cvt.f32.f16 %f79, %rs41;}

	// end inline asm
	// begin inline asm
	{  cvt.f32.f16 %f80, %rs42;}

	// end inline asm
	sub.f32 	%f123, %f202, %f80;
	mul.f32 	%f81, %f79, %f123;
	// begin inline asm
	{  cvt.rn.f16.f32 %rs43, %f81;}

	// end inline asm
	// begin inline asm
	{  cvt.f32.f16 %f82, %rs44;}

	// end inline asm
	// begin inline asm
	{  cvt.f32.f16 %f83, %rs45;}

	// end inline asm
	sub.f32 	%f124, %f201, %f83;
	mul.f32 	%f84, %f82, %f124;
	// begin inline asm
	{  cvt.rn.f16.f32 %rs46, %f84;}

	// end inline asm
	add.s64 	%rd61, %rd59, %rd5;
	mov.b32 	%r67, {%rs43, %rs46};
	st.global.u32 	[%rd61], %r67;
	ld.global.u32 	%r68, [%rd16];
	mov.b32 	{%rs47, %rs50}, %r68;
	add.s64 	%rd62, %rd60, %rd5;
	ld.global.u32 	%r69, [%rd62];
	mov.b32 	{%rs48, %rs51}, %r69;
	// begin inline asm
	{  cvt.f32.f16 %f85, %rs47;}

	// end inline asm
	// begin inline asm
	{  cvt.f32.f16 %f86, %rs48;}

	// end inline asm
	sub.f32 	%f125, %f202, %f86;
	mul.f32 	%f87, %f85, %f125;
	// begin inline asm
	{  cvt.rn.f16.f32 %rs49, %f87;}

	// end inline asm
	// begin inline asm
	{  cvt.f32.f16 %f88, %rs50;}

	// end inline asm
	// begin inline asm
	{  cvt.f32.f16 %f89, %rs51;}

	// end inline asm
	sub.f32 	%f126, %f201, %f89;
	mul.f32 	%f90, %f88, %f126;
	// begin inline asm
	{  cvt.rn.f16.f32 %rs52, %f90;}

	// end inline asm
	add.s64 	%rd63, %rd61, %rd5;
	mov.b32 	%r70, {%rs49, %rs52};
	st.global.u32 	[%rd63], %r70;
	ld.global.u32 	%r71, [%rd16];
	mov.b32 	{%rs53, %rs56}, %r71;
	add.s64 	%rd64, %rd62, %rd5;
	ld.global.u32 	%r72, [%rd64];
	mov.b32 	{%rs54, %rs57}, %r72;
	// begin inline asm
	{  cvt.f32.f16 %f91, %rs53;}

	// end inline asm
	// begin inline asm
	{  cvt.f32.f16 %f92, %rs54;}

	// end inline asm
	sub.f32 	%f127, %f202, %f92;
	mul.f32 	%f93, %f91, %f127;
	// begin inline asm
	{  cvt.rn.f16.f32 %rs55, %f93;}

	// end inline asm
	// begin inline asm
	{  cvt.f32.f16 %f94, %rs56;}

	// end inline asm
	// begin inline asm
	{  cvt.f32.f16 %f95, %rs57;}

	// end inline asm
	sub.f32 	%f128, %f201, %f95;
	mul.f32 	%f96, %f94, %f128;
	// begin inline asm
	{  cvt.rn.f16.f32 %rs58, %f96;}

	// end inline asm
	add.s64 	%rd65, %rd63, %rd5;
	mov.b32 	%r73, {%rs55, %rs58};
	st.global.u32 	[%rd65], %r73;
	ld.global.u32 	%r74, [%rd16];
	mov.b32 	{%rs59, %rs62}, %r74;
	add.s64 	%rd66, %rd64, %rd5;
	ld.global.u32 	%r75, [%rd66];
	mov.b32 	{%rs60, %rs63}, %r75;
	// begin inline asm
	{  cvt.f32.f16 %f97, %rs59;}

	// end inline asm
	// begin inline asm
	{  cvt.f32.f16 %f98, %rs60;}

	// end inline asm
	sub.f32 	%f129, %f202, %f98;
	mul.f32 	%f99, %f97, %f129;
	// begin inline asm
	{  cvt.rn.f16.f32 %rs61, %f99;}

	// end inline asm
	// begin inline asm
	{  cvt.f32.f16 %f100, %rs62;}

	// end inline asm
	// begin inline asm
	{  cvt.f32.f16 %f101, %rs63;}

	// end inline asm
	sub.f32 	%f130, %f201, %f101;
	mul.f32 	%f102, %f100, %f130;
	// begin inline asm
	{  cvt.rn.f16.f32 %rs64, %f102;}

	// end inline asm
	add.s64 	%rd67, %rd65, %rd5;
	mov.b32 	%r76, {%rs61, %rs64};
	st.global.u32 	[%rd67], %r76;
	ld.global.u32 	%r77, [%rd16];
	mov.b32 	{%rs65, %rs68}, %r77;
	add.s64 	%rd68, %rd66, %rd5;
	ld.global.u32 	%r78, [%rd68];
	mov.b32 	{%rs66, %rs69}, %r78;
	// begin inline asm
	{  cvt.f32.f16 %f103, %rs65;}

	// end inline asm
	// begin inline asm
	{  cvt.f32.f16 %f104, %rs66;}

	// end inline asm
	sub.f32 	%f131, %f202, %f104;
	mul.f32 	%f105, %f103, %f131;
	// begin inline asm
	{  cvt.rn.f16.f32 %rs67, %f105;}

	// end inline asm
	// begin inline asm
	{  cvt.f32.f16 %f106, %rs68;}

	// end inline asm
	// begin inline asm
	{  cvt.f32.f16 %f107, %rs69;}

	// end inline asm
	sub.f32 	%f132, %f201, %f107;
	mul.f32 	%f108, %f106, %f132;
	// begin inline asm
	{  cvt.rn.f16.f32 %rs70, %f108;}

	// end inline asm
	add.s64 	%rd69, %rd67, %rd5;
	mov.b32 	%r79, {%rs67, %rs70};
	st.global.u32 	[%rd69], %r79;
	ld.global.u32 	%r80, [%rd16];
	mov.b32 	{%rs71, %rs74}, %r80;
	add.s64 	%rd70, %rd68, %rd5;
	ld.global.u32 	%r81, [%rd70];
	mov.b32 	{%rs72, %rs75}, %r81;
	// begin inline asm
	{  cvt.f32.f16 %f109, %rs71;}

	// end inline asm
	// begin inline asm
	{  cvt.f32.f16 %f110, %rs72;}

	// end inline asm
	sub.f32 	%f133, %f202, %f110;
	mul.f32 	%f111, %f109, %f133;
	// begin inline asm
	{  cvt.rn.f16.f32 %rs73, %f111;}

	// end inline asm
	// begin inline asm
	{  cvt.f32.f16 %f112, %rs74;}

	// end inline asm
	// begin inline asm
	{  cvt.f32.f16 %f113, %rs75;}

	// end inline asm
	sub.f32 	%f134, %f201, %f113;
	mul.f32 	%f114, %f112, %f134;
	// begin inline asm
	{  cvt.rn.f16.f32 %rs76, %f114;}

	// end inline asm
	add.s64 	%rd71, %rd69, %rd5;
	mov.b32 	%r82, {%rs73, %rs76};
	st.global.u32 	[%rd71], %r82;
	ld.global.u32 	%r83, [%rd16];
	mov.b32 	{%rs77, %rs80}, %r83;
	add.s64 	%rd72, %rd70, %rd5;
	ld.global.u32 	%r84, [%rd72];
	mov.b32 	{%rs78, %rs81}, %r84;
	// begin inline asm
	{  cvt.f32.f16 %f115, %rs77;}

	// end inline asm
	// begin inline asm
	{  cvt.f32.f16 %f116, %rs78;}

	// end inline asm
	sub.f32 	%f135, %f202, %f116;
	mul.f32 	%f117, %f115, %f135;
	// begin inline asm
	{  cvt.rn.f16.f32 %rs79, %f117;}

	// end inline asm
	// begin inline asm
	{  cvt.f32.f16 %f118, %rs80;}

	// end inline asm
	// begin inline asm
	{  cvt.f32.f16 %f119, %rs81;}

	// end inline asm
	sub.f32 	%f136, %f201, %f119;
	mul.f32 	%f120, %f118, %f136;
	// begin inline asm
	{  cvt.rn.f16.f32 %rs82, %f120;}

	// end inline asm
	add.s64 	%rd73, %rd71, %rd5;
	mov.b32 	%r85, {%rs79, %rs82};
	st.global.u32 	[%rd73], %r85;
	add.s32 	%r113, %r113, 8;
	setp.ne.s32 	%p12, %r113, %r9;
	mov.u32 	%r115, %r9;
	@%p12 bra 	$L__BB6_18;
$L__BB6_19:
	@%p6 bra 	$L__BB6_27;
	setp.lt.u32 	%p14, %r6, 3;
	@%p14 bra 	$L__BB6_22;
	cvt.u64.u32 	%rd74, %r115;
	ld.global.u32 	%r86, [%rd16];
	mov.b32 	{%rs83, %rs86}, %r86;
	add.s64 	%rd75, %rd74, %rd8;
	mad.lo.s64 	%rd76, %rd75, %rd19, %rd101;
	shl.b64 	%rd77, %rd76, 2;
	add.s64 	%rd78, %rd1, %rd77;
	ld.global.u32 	%r87, [%rd78];
	mov.b32 	{%rs84, %rs87}, %r87;
	// begin inline asm
	{  cvt.f32.f16 %f137, %rs83;}

	// end inline asm
	// begin inline asm
	{  cvt.f32.f16 %f138, %rs84;}

	// end inline asm
	sub.f32 	%f161, %f202, %f138;
	mul.f32 	%f139, %f137, %f161;
	// begin inline asm
	{  cvt.rn.f16.f32 %rs85, %f139;}

	// end inline asm
	// begin inline asm
	{  cvt.f32.f16 %f140, %rs86;}

	// end inline asm
	// begin inline asm
	{  cvt.f32.f16 %f141, %rs87;}

	// end inline asm
	sub.f32 	%f162, %f201, %f141;
	mul.f32 	%f142, %f140, %f162;
	// begin inline asm
	{  cvt.rn.f16.f32 %rs88, %f142;}

	// end inline asm
	add.s64 	%rd79, %rd2, %rd77;
	mov.b32 	%r88, {%rs85, %rs88};
	st.global.u32 	[%rd79], %r88;
	ld.global.u32 	%r89, [%rd16];
	mov.b32 	{%rs89, %rs92}, %r89;
	add.s64 	%rd80, %rd78, %rd5;
	ld.global.u32 	%r90, [%rd80];
	mov.b32 	{%rs90, %rs93}, %r90;
	// begin inline asm
	{  cvt.f32.f16 %f143, %rs89;}

	// end inline asm
	// begin inline asm
	{  cvt.f32.f16 %f144, %rs90;}

	// end inline asm
	sub.f32 	%f163, %f202, %f144;
	mul.f32 	%f145, %f143, %f163;
	// begin inline asm
	{  cvt.rn.f16.f32 %rs91, %f145;}

	// end inline asm
	// begin inline asm
	{  cvt.f32.f16 %f146, %rs92;}

	// end inline asm
	// begin inline asm
	{  cvt.f32.f16 %f147, %rs93;}

	// end inline asm
	sub.f32 	%f164, %f201, %f147;
	mul.f32 	%f148, %f146, %f164;
	// begin inline asm
	{  cvt.rn.f16.f32 %rs94, %f148;}

	// end inline asm
	add.s64 	%rd81, %rd79, %rd5;
	mov.b32 	%r91, {%rs91, %rs94};
	st.global.u32 	[%rd81], %r91;
	ld.global.u32 	%r92, [%rd16];
	mov.b32 	{%rs95, %rs98}, %r92;
	add.s64 	%rd82, %rd80, %rd5;
	ld.global.u32 	%r93, [%rd82];
	mov.b32 	{%rs96, %rs99}, %r93;
	// begin inline asm
	{  cvt.f32.f16 %f149, %rs95;}

	// end inline asm
	// begin inline asm
	{  cvt.f32.f16 %f150, %rs96;}

	// end inline asm
	sub.f32 	%f165, %f202, %f150;
	mul.f32 	%f151, %f149, %f165;
	// begin inline asm
	{  cvt.rn.f16.f32 %rs97, %f151;}

	// end inline asm
	// begin inline asm
	{  cvt.f32.f16 %f152, %rs98;}

	// end inline asm
	// begin inline asm
	{  cvt.f32.f16 %f153, %rs99;}

	// end inline asm
	sub.f32 	%f166, %f201, %f153;
	mul.f32 	%f154, %f152, %f166;
	// begin inline asm
	{  cvt.rn.f16.f32 %rs100, %f154;}

	// end inline asm
	add.s64 	%rd83, %rd81, %rd5;
	mov.b32 	%r94, {%rs97, %rs100};
	st.global.u32 	[%rd83], %r94;
	ld.global.u32 	%r95, [%rd16];
	mov.b32 	{%rs101, %rs104}, %r95;
	add.s64 	%rd84, %rd82, %rd5;
	ld.global.u32 	%r96, [%rd84];
	mov.b32 	{%rs102, %rs105}, %r96;
	// begin inline asm
	{  cvt.f32.f16 %f155, %rs101;}

	// end inline asm
	// begin inline asm
	{  cvt.f32.f16 %f156, %rs102;}

	// end inline asm
	sub.f32 	%f167, %f202, %f156;
	mul.f32 	%f157, %f155, %f167;
	// begin inline asm
	{  cvt.rn.f16.f32 %rs103, %f157;}

	// end inline asm
	// begin inline asm
	{  cvt.f32.f16 %f158, %rs104;}

	// end inline asm
	// begin inline asm
	{  cvt.f32.f16 %f159, %rs105;}

	// end inline asm
	sub.f32 	%f168, %f201, %f159;
	mul.f32 	%f160, %f158, %f168;
	// begin inline asm
	{  cvt.rn.f16.f32 %rs106, %f160;}

	// end inline asm
	add.s64 	%rd85, %rd83, %rd5;
	mov.b32 	%r97, {%rs103, %rs106};
	st.global.u32 	[%rd85], %r97;
	add.s32 	%r115, %r115, 4;
$L__BB6_22:
	setp.eq.s32 	%p15, %r7, 0;
	@%p15 bra 	$L__BB6_27;
	setp.eq.s32 	%p16, %r8, 0;
	@%p16 bra 	$L__BB6_25;
	cvt.u64.u32 	%rd86, %r115;
	ld.global.u32 	%r98, [%rd16];
	mov.b32 	{%rs107, %rs110}, %r98;
	add.s64 	%rd87, %rd86, %rd8;
	mad.lo.s64 	%rd88, %rd87, %rd19, %rd101;
	shl.b64 	%rd89, %rd88, 2;
	add.s64 	%rd90, %rd1, %rd89;
	ld.global.u32 	%r99, [%rd90];
	mov.b32 	{%rs108, %rs111}, %r99;
	// begin inline asm
	{  cvt.f32.f16 %f169, %rs107;}

	// end inline asm
	// begin inline asm
	{  cvt.f32.f16 %f170, %rs108;}

	// end inline asm
	sub.f32 	%f181, %f202, %f170;
	mul.f32 	%f171, %f169, %f181;
	// begin inline asm
	{  cvt.rn.f16.f32 %rs109, %f171;}

	// end inline asm
	// begin inline asm
	{  cvt.f32.f16 %f172, %rs110;}

	// end inline asm
	// begin inline asm
	{  cvt.f32.f16 %f173, %rs111;}

	// end inline asm
	sub.f32 	%f182, %f201, %f173;
	mul.f32 	%f174, %f172, %f182;
	// begin inline asm
	{  cvt.rn.f16.f32 %rs112, %f174;}

	// end inline asm
	add.s64 	%rd91, %rd2, %rd89;
	mov.b32 	%r100, {%rs109, %rs112};
	st.global.u32 	[%rd91], %r100;
	ld.global.u32 	%r101, [%rd16];
	mov.b32 	{%rs113, %rs116}, %r101;
	add.s64 	%rd92, %rd90, %rd5;
	ld.global.u32 	%r102, [%rd92];
	mov.b32 	{%rs114, %rs117}, %r102;
	// begin inline asm
	{  cvt.f32.f16 %f175, %rs113;}

	// end inline asm
	// begin inline asm
	{  cvt.f32.f16 %f176, %rs114;}

	// end inline asm
	sub.f32 	%f183, %f202, %f176;
	mul.f32 	%f177, %f175, %f183;
	// begin inline asm
	{  cvt.rn.f16.f32 %rs115, %f177;}

	// end inline asm
	// begin inline asm
	{  cvt.f32.f16 %f178, %rs116;}

	// end inline asm
	// begin inline asm
	{  cvt.f32.f16 %f179, %rs117;}

	// end inline asm
	sub.f32 	%f184, %f201, %f179;
	mul.f32 	%f180, %f178, %f184;
	// begin inline asm
	{  cvt.rn.f16.f32 %rs118, %f180;}

	// end inline asm
	add.s64 	%rd93, %rd91, %rd5;
	mov.b32 	%r103, {%rs115, %rs118};
	st.global.u32 	[%rd93], %r103;
	add.s32 	%r115, %r115, 2;
$L__BB6_25:
	setp.eq.s32 	%p17, %r10, 0;
	@%p17 bra 	$L__BB6_27;
	cvt.u64.u32 	%rd94, %r115;
	ld.global.u32 	%r104, [%rd16];
	mov.b32 	{%rs119, %rs122}, %r104;
	add.s64 	%rd95, %rd94, %rd8;
	mad.lo.s64 	%rd96, %rd95, %rd19, %rd101;
	shl.b64 	%rd97, %rd96, 2;
	add.s64 	%rd98, %rd1, %rd97;
	ld.global.u32 	%r105, [%rd98];
	mov.b32 	{%rs120, %rs123}, %r105;
	// begin inline asm
	{  cvt.f32.f16 %f185, %rs119;}

	// end inline asm
	// begin inline asm
	{  cvt.f32.f16 %f186, %rs120;}

	// end inline asm
	sub.f32 	%f191, %f202, %f186;
	mul.f32 	%f187, %f185, %f191;
	// begin inline asm
	{  cvt.rn.f16.f32 %rs121, %f187;}

	// end inline asm
	// begin inline asm
	{  cvt.f32.f16 %f188, %rs122;}

	// end inline asm
	// begin inline asm
	{  cvt.f32.f16 %f189, %rs123;}

	// end inline asm
	sub.f32 	%f192, %f201, %f189;
	mul.f32 	%f190, %f188, %f192;
	// begin inline asm
	{  cvt.rn.f16.f32 %rs124, %f190;}

	// end inline asm
	add.s64 	%rd99, %rd2, %rd97;
	mov.b32 	%r106, {%rs121, %rs124};
	st.global.u32 	[%rd99], %r106;
$L__BB6_27:
	add.s32 	%r108, %r108, %r13;
	cvt.s64.s32 	%rd101, %r108;
	setp.gt.s64 	%p18, %rd19, %rd101;
	@%p18 bra 	$L__BB6_5;
$L__BB6_28:
	add.s32 	%r107, %r107, %r12;
	cvt.s64.s32 	%rd100, %r107;
	setp.gt.s64 	%p19, %rd18, %rd100;
	@%p19 bra 	$L__BB6_3;
$L__BB6_29:
	ret;

}
	// .globl	_Z25FeatureInteractionSumGradI6__halfLi1EEvll9GradParamIT_XT0_EE
.visible .entry _Z25FeatureInteractionSumGradI6__halfLi1EEvll9GradParamIT_XT0_EE(
	.param .u64 _Z25FeatureInteractionSumGradI6__halfLi1EEvll9GradParamIT_XT0_EE_param_0,
	.param .u64 _Z25FeatureInteractionSumGradI6__halfLi1EEvll9GradParamIT_XT0_EE_param_1,
	.param .align 8 .b8 _Z25FeatureInteractionSumGradI6__halfLi1EEvll9GradParamIT_XT0_EE_param_2[40]
)
{
	.reg .pred 	%p<22>;
	.reg .b16 	%rs<81>;
	.reg .b32 	%r<59>;
	.reg .b32 	%f<144>;
	.reg .b64 	%rd<119>;

	ld.param.u32 	%r35, [_Z25FeatureInteractionSumGradI6__halfLi1EEvll9GradParamIT_XT0_EE_param_2+32];
	ld.param.u32 	%r34, [_Z25FeatureInteractionSumGradI6__halfLi1EEvll9GradParamIT_XT0_EE_param_2+16];
	ld.param.u64 	%rd22, [_Z25FeatureInteractionSumGradI6__halfLi1EEvll9GradParamIT_XT0_EE_param_2];
	ld.param.u64 	%rd20, [_Z25FeatureInteractionSumGradI6__halfLi1EEvll9GradParamIT_XT0_EE_param_0];
	ld.param.u64 	%rd24, [_Z25FeatureInteractionSumGradI6__halfLi1EEvll9GradParamIT_XT0_EE_param_2+24];
	ld.param.u64 	%rd23, [_Z25FeatureInteractionSumGradI6__halfLi1EEvll9GradParamIT_XT0_EE_param_2+8];
	ld.param.u64 	%rd21, [_Z25FeatureInteractionSumGradI6__halfLi1EEvll9GradParamIT_XT0_EE_param_1];
	cvta.to.global.u64 	%rd1, %rd23;
	cvta.to.global.u64 	%rd2, %rd24;
	mov.u32 	%r41, %ctaid.x;
	mov.u32 	%r2, %ntid.y;
	mov.u32 	%r42, %tid.y;
	mad.lo.s32 	%r49, %r41, %r2, %r42;
	cvt.s64.s32 	%rd116, %r49;
	setp.le.s64 	%p1, %rd20, %rd116;
	@%p1 bra 	$L__BB7_31;
	mov.u32 	%r4, %tid.x;
	cvt.u64.u32 	%rd4, %r4;
	min.s32 	%r43, %r35, %r34;
	setp.lt.s32 	%p2, %r43, 1;
	@%p2 bra 	$L__BB7_31;
	and.b32  	%r5, %r34, 15;
	add.s32 	%r6, %r5, -1;
	and.b32  	%r7, %r34, 7;
	add.s32 	%r8, %r7, -1;
	and.b32  	%r9, %r34, 3;
	and.b32  	%r10, %r34, 2147483632;
	and.b32  	%r11, %r34, 2147483640;
	and.b32  	%r12, %r34, 1;
	neg.s32 	%r13, %r10;
	shl.b64 	%rd5, %rd21, 5;
	shl.b64 	%rd6, %rd21, 1;
	mov.u32 	%r44, %nctaid.x;
	mul.lo.s32 	%r14, %r44, %r2;
	mov.u32 	%r15, %ntid.x;
$L__BB7_3:
	setp.le.s64 	%p3, %rd21, %rd4;
	@%p3 bra 	$L__BB7_30;
	mul.lo.s32 	%r45, %r49, %r34;
	cvt.s64.s32 	%rd8, %r45;
	mul.lo.s64 	%rd9, %rd21, %rd8;
	mul.lo.s64 	%rd10, %rd116, %rd21;
	mov.u64 	%rd117, %rd4;
	mov.u32 	%r50, %r4;
$L__BB7_5:
	setp.lt.u32 	%p4, %r34, 16;
	mov.f32 	%f143, 0f00000000;
	mov.b32 	%r53, 0;
	@%p4 bra 	$L__BB7_8;
	add.s64 	%rd25, %rd9, %rd117;
	shl.b64 	%rd26, %rd25, 1;
	add.s64 	%rd118, %rd1, %rd26;
	mov.f32 	%f143, 0f00000000;
	mov.u32 	%r51, %r13;
$L__BB7_7:
	.pragma "nounroll";
	ld.global.u16 	%rs5, [%rd118];
	// begin inline asm
	{  cvt.f32.f16 %f18, %rs5;}

	// end inline asm
	add.f32 	%f34, %f143, %f18;
	add.s64 	%rd27, %rd118, %rd6;
	ld.global.u16 	%rs6, [%rd27];
	// begin inline asm
	{  cvt.f32.f16 %f19, %rs6;}

	// end inline asm
	add.f32 	%f35, %f34, %f19;
	add.s64 	%rd28, %rd27, %rd6;
	ld.global.u16 	%rs7, [%rd28];
	// begin inline asm
	{  cvt.f32.f16 %f20, %rs7;}

	// end inline asm
	add.f32 	%f36, %f35, %f20;
	add.s64 	%rd29, %rd28, %rd6;
	ld.global.u16 	%rs8, [%rd29];
	// begin inline asm
	{  cvt.f32.f16 %f21, %rs8;}

	// end inline asm
	add.f32 	%f37, %f36, %f21;
	add.s64 	%rd30, %rd29, %rd6;
	ld.global.u16 	%rs9, [%rd30];
	// begin inline asm
	{  cvt.f32.f16 %f22, %rs9;}

	// end inline asm
	add.f32 	%f38, %f37, %f22;
	add.s64 	%rd31, %rd30, %rd6;
	ld.global.u16 	%rs10, [%rd31];
	// begin inline asm
	{  cvt.f32.f16 %f23, %rs10;}

	// end inline asm
	add.f32 	%f39, %f38, %f23;
	add.s64 	%rd32, %rd31, %rd6;
	ld.global.u16 	%rs11, [%rd32];
	// begin inline asm
	{  cvt.f32.f16 %f24, %rs11;}

	// end inline asm
	add.f32 	%f40, %f39, %f24;
	add.s64 	%rd33, %rd32, %rd6;
	ld.global.u16 	%rs12, [%rd33];
	// begin inline asm
	{  cvt.f32.f16 %f25, %rs12;}

	// end inline asm
	add.f32 	%f41, %f40, %f25;
	add.s64 	%rd34, %rd33, %rd6;
	ld.global.u16 	%rs13, [%rd34];
	// begin inline asm
	{  cvt.f32.f16 %f26, %rs13;}

	// end inline asm
	add.f32 	%f42, %f41, %f26;
	add.s64 	%rd35, %rd34, %rd6;
	ld.global.u16 	%rs14, [%rd35];
	// begin inline asm
	{  cvt.f32.f16 %f27, %rs14;}

	// end inline asm
	add.f32 	%f43, %f42, %f27;
	add.s64 	%rd36, %rd35, %rd6;
	ld.global.u16 	%rs15, [%rd36];
	// begin inline asm
	{  cvt.f32.f16 %f28, %rs15;}

	// end inline asm
	add.f32 	%f44, %f43, %f28;
	add.s64 	%rd37, %rd36, %rd6;
	ld.global.u16 	%rs16, [%rd37];
	// begin inline asm
	{  cvt.f32.f16 %f29, %rs16;}

	// end inline asm
	add.f32 	%f45, %f44, %f29;
	add.s64 	%rd38, %rd37, %rd6;
	ld.global.u16 	%rs17, [%rd38];
	// begin inline asm
	{  cvt.f32.f16 %f30, %rs17;}

	// end inline asm
	add.f32 	%f46, %f45, %f30;
	add.s64 	%rd39, %rd38, %rd6;
	ld.global.u16 	%rs18, [%rd39];
	// begin inline asm
	{  cvt.f32.f16 %f31, %rs18;}

	// end inline asm
	add.f32 	%f47, %f46, %f31;
	add.s64 	%rd40, %rd39, %rd6;
	ld.global.u16 	%rs19, [%rd40];
	// begin inline asm
	{  cvt.f32.f16 %f32, %rs19;}

	// end inline asm
	add.f32 	%f48, %f47, %f32;
	add.s64 	%rd41, %rd40, %rd6;
	ld.global.u16 	%rs20, [%rd41];
	// begin inline asm
	{  cvt.f32.f16 %f33, %rs20;}

	// end inline asm
	add.f32 	%f143, %f48, %f33;
	add.s32 	%r51, %r51, 16;
	add.s64 	%rd118, %rd118, %rd5;
	setp.ne.s32 	%p5, %r51, 0;
	mov.u32 	%r53, %r10;
	@%p5 bra 	$L__BB7_7;
$L__BB7_8:
	setp.eq.s32 	%p6, %r5, 0;
	@%p6 bra 	$L__BB7_18;
	setp.lt.u32 	%p7, %r6, 7;
	@%p7 bra 	$L__BB7_11;
	cvt.u64.u32 	%rd42, %r53;
	add.s64 	%rd43, %rd42, %rd8;
	mad.lo.s64 	%rd44, %rd43, %rd21, %rd117;
	shl.b64 	%rd45, %rd44, 1;
	add.s64 	%rd46, %rd1, %rd45;
	ld.global.u16 	%rs21, [%rd46];
	// begin inline asm
	{  cvt.f32.f16 %f50, %rs21;}

	// end inline asm
	add.f32 	%f58, %f143, %f50;
	add.s64 	%rd47, %rd46, %rd6;
	ld.global.u16 	%rs22, [%rd47];
	// begin inline asm
	{  cvt.f32.f16 %f51, %rs22;}

	// end inline asm
	add.f32 	%f59, %f58, %f51;
	add.s64 	%rd48, %rd47, %rd6;
	ld.global.u16 	%rs23, [%rd48];
	// begin inline asm
	{  cvt.f32.f16 %f52, %rs23;}

	// end inline asm
	add.f32 	%f60, %f59, %f52;
	add.s64 	%rd49, %rd48, %rd6;
	ld.global.u16 	%rs24, [%rd49];
	// begin inline asm
	{  cvt.f32.f16 %f53, %rs24;}

	// end inline asm
	add.f32 	%f61, %f60, %f53;
	add.s64 	%rd50, %rd49, %rd6;
	ld.global.u16 	%rs25, [%rd50];
	// begin inline asm
	{  cvt.f32.f16 %f54, %rs25;}

	// end inline asm
	add.f32 	%f62, %f61, %f54;
	add.s64 	%rd51, %rd50, %rd6;
	ld.global.u16 	%rs26, [%rd51];
	// begin inline asm
	{  cvt.f32.f16 %f55, %rs26;}

	// end inline asm
	add.f32 	%f63, %f62, %f55;
	add.s64 	%rd52, %rd51, %rd6;
	ld.global.u16 	%rs27, [%rd52];
	// begin inline asm
	{  cvt.f32.f16 %f56, %rs27;}

	// end inline asm
	add.f32 	%f64, %f63, %f56;
	add.s64 	%rd53, %rd52, %rd6;
	ld.global.u16 	%rs28, [%rd53];
	// begin inline asm
	{  cvt.f32.f16 %f57, %rs28;}

	// end inline asm
	add.f32 	%f143, %f64, %f57;
	add.s32 	%r53, %r53, 8;
$L__BB7_11:
	setp.eq.s32 	%p8, %r7, 0;
	@%p8 bra 	$L__BB7_18;
	setp.lt.u32 	%p9, %r8, 3;
	@%p9 bra 	$L__BB7_14;
	cvt.u64.u32 	%rd54, %r53;
	add.s64 	%rd55, %rd54, %rd8;
	mad.lo.s64 	%rd56, %rd55, %rd21, %rd117;
	shl.b64 	%rd57, %rd56, 1;
	add.s64 	%rd58, %rd1, %rd57;
	ld.global.u16 	%rs29, [%rd58];
	// begin inline asm
	{  cvt.f32.f16 %f66, %rs29;}

	// end inline asm
	add.f32 	%f70, %f143, %f66;
	add.s64 	%rd59, %rd58, %rd6;
	ld.global.u16 	%rs30, [%rd59];
	// begin inline asm
	{  cvt.f32.f16 %f67, %rs30;}

	// end inline asm
	add.f32 	%f71, %f70, %f67;
	add.s64 	%rd60, %rd59, %rd6;
	ld.global.u16 	%rs31, [%rd60];
	// begin inline asm
	{  cvt.f32.f16 %f68, %rs31;}

	// end inline asm
	add.f32 	%f72, %f71, %f68;
	add.s64 	%rd61, %rd60, %rd6;
	ld.global.u16 	%rs32, [%rd61];
	// begin inline asm
	{  cvt.f32.f16 %f69, %rs32;}

	// end inline asm
	add.f32 	%f143, %f72, %f69;
	add.s32 	%r53, %r53, 4;
$L__BB7_14:
	setp.eq.s32 	%p10, %r9, 0;
	@%p10 bra 	$L__BB7_18;
	setp.eq.s32 	%p11, %r9, 1;
	cvt.u64.u32 	%rd62, %r53;
	add.s64 	%rd63, %rd62, %rd8;
	mad.lo.s64 	%rd64, %rd63, %rd21, %rd117;
	shl.b64 	%rd65, %rd64, 1;
	add.s64 	%rd16, %rd1, %rd65;
	ld.global.u16 	%rs33, [%rd16];
	// begin inline asm
	{  cvt.f32.f16 %f73, %rs33;}

	// end inline asm
	add.f32 	%f143, %f143, %f73;
	@%p11 bra 	$L__BB7_18;
	setp.eq.s32 	%p12, %r9, 2;
	add.s64 	%rd17, %rd16, %rd6;
	ld.global.u16 	%rs34, [%rd17];
	// begin inline asm
	{  cvt.f32.f16 %f74, %rs34;}

	// end inline asm
	add.f32 	%f143, %f143, %f74;
	@%p12 bra 	$L__BB7_18;
	add.s64 	%rd66, %rd17, %rd6;
	ld.global.u16 	%rs35, [%rd66];
	// begin inline asm
	{  cvt.f32.f16 %f75, %rs35;}

	// end inline asm
	add.f32 	%f143, %f143, %f75;
$L__BB7_18:
	setp.lt.u32 	%p13, %r34, 8;
	add.s64 	%rd67, %rd117, %rd10;
	cvta.to.global.u64 	%rd68, %rd22;
	shl.b64 	%rd69, %rd67, 1;
	add.s64 	%rd18, %rd68, %rd69;
	mov.b32 	%r57, 0;
	@%p13 bra 	$L__BB7_21;
	mov.b32 	%r55, 0;
$L__BB7_20:
	.pragma "nounroll";
	cvt.u64.u32 	%rd70, %r55;
	ld.global.u16 	%rs36, [%rd18];
	// begin inline asm
	{  cvt.f32.f16 %f76, %rs36;}

	// end inline asm
	add.s64 	%rd71, %rd70, %rd8;
	mad.lo.s64 	%rd72, %rd71, %rd21, %rd117;
	shl.b64 	%rd73, %rd72, 1;
	add.s64 	%rd74, %rd1, %rd73;
	ld.global.u16 	%rs37, [%rd74];
	// begin inline asm
	{  cvt.f32.f16 %f77, %rs37;}

	// end inline asm
	sub.f32 	%f100, %f143, %f77;
	mul.f32 	%f78, %f76, %f100;
	// begin inline asm
	{  cvt.rn.f16.f32 %rs38, %f78;}

	// end inline asm
	add.s64 	%rd75, %rd2, %rd73;
	st.global.u16 	[%rd75], %rs38;
	ld.global.u16 	%rs39, [%rd18];
	// begin inline asm
	{  cvt.f32.f16 %f79, %rs39;}

	// end inline asm
	add.s64 	%rd76, %rd74, %rd6;
	ld.global.u16 	%rs40, [%rd76];
	// begin inline asm
	{  cvt.f32.f16 %f80, %rs40;}

	// end inline asm
	sub.f32 	%f101, %f143, %f80;
	mul.f32 	%f81, %f79, %f101;
	// begin inline asm
	{  cvt.rn.f16.f32 %rs41, %f81;}

	// end inline asm
	add.s64 	%rd77, %rd75, %rd6;
	st.global.u16 	[%rd77], %rs41;
	ld.global.u16 	%rs42, [%rd18];
	// begin inline asm
	{  cvt.f32.f16 %f82, %rs42;}

	// end inline asm
	add.s64 	%rd78, %rd76, %rd6;
	ld.global.u16 	%rs43, [%rd78];
	// begin inline asm
	{  cvt.f32.f16 %f83, %rs43;}

	// end inline asm
	sub.f32 	%f102, %f143, %f83;
	mul.f32 	%f84, %f82, %f102;
	// begin inline asm
	{  cvt.rn.f16.f32 %rs44, %f84;}

	// end inline asm
	add.s64 	%rd79, %rd77, %rd6;
	st.global.u16 	[%rd79], %rs44;
	ld.global.u16 	%rs45, [%rd18];
	// begin inline asm
	{  cvt.f32.f16 %f85, %rs45;}

	// end inline asm
	add.s64 	%rd80, %rd78, %rd6;
	ld.global.u16 	%rs46, [%rd80];
	// begin inline asm
	{  cvt.f32.f16 %f86, %rs46;}

	// end inline asm
	sub.f32 	%f103, %f143, %f86;
	mul.f32 	%f87, %f85, %f103;
	// begin inline asm
	{  cvt.rn.f16.f32 %rs47, %f87;}

	// end inline asm
	add.s64 	%rd81, %rd79, %rd6;
	st.global.u16 	[%rd81], %rs47;
	ld.global.u16 	%rs48, [%rd18];
	// begin inline asm
	{  cvt.f32.f16 %f88, %rs48;}

	// end inline asm
	add.s64 	%rd82, %rd80, %rd6;
	ld.global.u16 	%rs49, [%rd82];
	// begin inline asm
	{  cvt.f32.f16 %f89, %rs49;}

	// end inline asm
	sub.f32 	%f104, %f143, %f89;
	mul.f32 	%f90, %f88, %f104;
	// begin inline asm
	{  cvt.rn.f16.f32 %rs50, %f90;}

	// end inline asm
	add.s64 	%rd83, %rd81, %rd6;
	st.global.u16 	[%rd83], %rs50;
	ld.global.u16 	%rs51, [%rd18];
	// begin inline asm
	{  cvt.f32.f16 %f91, %rs51;}

	// end inline asm
	add.s64 	%rd84, %rd82, %rd6;
	ld.global.u16 	%rs52, [%rd84];
	// begin inline asm
	{  cvt.f32.f16 %f92, %rs52;}

	// end inline asm
	sub.f32 	%f105, %f143, %f92;
	mul.f32 	%f93, %f91, %f105;
	// begin inline asm
	{  cvt.rn.f16.f32 %rs53, %f93;}

	// end inline asm
	add.s64 	%rd85, %rd83, %rd6;
	st.global.u16 	[%rd85], %rs53;
	ld.global.u16 	%rs54, [%rd18];
	// begin inline asm
	{  cvt.f32.f16 %f94, %rs54;}

	// end inline asm
	add.s64 	%rd86, %rd84, %rd6;
	ld.global.u16 	%rs55, [%rd86];
	// begin inline asm
	{  cvt.f32.f16 %f95, %rs55;}

	// end inline asm
	sub.f32 	%f106, %f143, %f95;
	mul.f32 	%f96, %f94, %f106;
	// begin inline asm
	{  cvt.rn.f16.f32 %rs56, %f96;}

	// end inline asm
	add.s64 	%rd87, %rd85, %rd6;
	st.global.u16 	[%rd87], %rs56;
	ld.global.u16 	%rs57, [%rd18];
	// begin inline asm
	{  cvt.f32.f16 %f97, %rs57;}

	// end inline asm
	add.s64 	%rd88, %rd86, %rd6;
	ld.global.u16 	%rs58, [%rd88];
	// begin inline asm
	{  cvt.f32.f16 %f98, %rs58;}

	// end inline asm
	sub.f32 	%f107, %f143, %f98;
	mul.f32 	%f99, %f97, %f107;
	// begin inline asm
	{  cvt.rn.f16.f32 %rs59, %f99;}

	// end inline asm
	add.s64 	%rd89, %rd87, %rd6;
	st.global.u16 	[%rd89], %rs59;
	add.s32 	%r55, %r55, 8;
	setp.ne.s32 	%p14, %r55, %r11;
	mov.u32 	%r57, %r11;
	@%p14 bra 	$L__BB7_20;
$L__BB7_21:
	setp.eq.s32 	%p15, %r7, 0;
	@%p15 bra 	$L__BB7_29;
	setp.lt.u32 	%p16, %r8, 3;
	@%p16 bra 	$L__BB7_24;
	cvt.u64.u32 	%rd90, %r57;
	ld.global.u16 	%rs60, [%rd18];
	// begin inline asm
	{  cvt.f32.f16 %f108, %rs60;}

	// end inline asm
	add.s64 	%rd91, %rd90, %rd8;
	mad.lo.s64 	%rd92, %rd91, %rd21, %rd117;
	shl.b64 	%rd93, %rd92, 1;
	add.s64 	%rd94, %rd1, %rd93;
	ld.global.u16 	%rs61, [%rd94];
	// begin inline asm
	{  cvt.f32.f16 %f109, %rs61;}

	// end inline asm
	sub.f32 	%f120, %f143, %f109;
	mul.f32 	%f110, %f108, %f120;
	// begin inline asm
	{  cvt.rn.f16.f32 %rs62, %f110;}

	// end inline asm
	add.s64 	%rd95, %rd2, %rd93;
	st.global.u16 	[%rd95], %rs62;
	ld.global.u16 	%rs63, [%rd18];
	// begin inline asm
	{  cvt.f32.f16 %f111, %rs63;}

	// end inline asm
	add.s64 	%rd96, %rd94, %rd6;
	ld.global.u16 	%rs64, [%rd96];
	// begin inline asm
	{  cvt.f32.f16 %f112, %rs64;}

	// end inline asm
	sub.f32 	%f121, %f143, %f112;
	mul.f32 	%f113, %f111, %f121;
	// begin inline asm
	{  cvt.rn.f16.f32 %rs65, %f113;}

	// end inline asm
	add.s64 	%rd97, %rd95, %rd6;
	st.global.u16 	[%rd97], %rs65;
	ld.global.u16 	%rs66, [%rd18];
	// begin inline asm
	{  cvt.f32.f16 %f114, %rs66;}

	// end inline asm
	add.s64 	%rd98, %rd96, %rd6;
	ld.global.u16 	%rs67, [%rd98];
	// begin inline asm
	{  cvt.f32.f16 %f115, %rs67;}

	// end inline asm
	sub.f32 	%f122, %f143, %f115;
	mul.f32 	%f116, %f114, %f122;
	// begin inline asm
	{  cvt.rn.f16.f32 %rs68, %f116;}

	// end inline asm
	add.s64 	%rd99, %rd97, %rd6;
	st.global.u16 	[%rd99], %rs68;
	ld.global.u16 	%rs69, [%rd18];
	// begin inline asm
	{  cvt.f32.f16 %f117, %rs69;}

	// end inline asm
	add.s64 	%rd100, %rd98, %rd6;
	ld.global.u16 	%rs70, [%rd100];
	// begin inline asm
	{  cvt.f32.f16 %f118, %rs70;}

	// end inline asm
	sub.f32 	%f123, %f143, %f118;
	mul.f32 	%f119, %f117, %f123;
	// begin inline asm
	{  cvt.rn.f16.f32 %rs71, %f119;}

	// end inline asm
	add.s64 	%rd101, %rd99, %rd6;
	st.global.u16 	[%rd101], %rs71;
	add.s32 	%r57, %r57, 4;
$L__BB7_24:
	setp.eq.s32 	%p17, %r9, 0;
	@%p17 bra 	$L__BB7_29;
	setp.eq.s32 	%p18, %r9, 1;
	@%p18 bra 	$L__BB7_27;
	cvt.u64.u32 	%rd102, %r57;
	ld.global.u16 	%rs72, [%rd18];
	// begin inline asm
	{  cvt.f32.f16 %f124, %rs72;}

	// end inline asm
	add.s64 	%rd103, %rd102, %rd8;
	mad.lo.s64 	%rd104, %rd103, %rd21, %rd117;
	shl.b64 	%rd105, %rd104, 1;
	add.s64 	%rd106, %rd1, %rd105;
	ld.global.u16 	%rs73, [%rd106];
	// begin inline asm
	{  cvt.f32.f16 %f125, %rs73;}

	// end inline asm
	sub.f32 	%f130, %f143, %f125;
	mul.f32 	%f126, %f124, %f130;
	// begin inline asm
	{  cvt.rn.f16.f32 %rs74, %f126;}

	// end inline asm
	add.s64 	%rd107, %rd2, %rd105;
	st.global.u16 	[%rd107], %rs74;
	ld.global.u16 	%rs75, [%rd18];
	// begin inline asm
	{  cvt.f32.f16 %f127, %rs75;}

	// end inline asm
	add.s64 	%rd108, %rd106, %rd6;
	ld.global.u16 	%rs76, [%rd108];
	// begin inline asm
	{  cvt.f32.f16 %f128, %rs76;}

	// end inline asm
	sub.f32 	%f131, %f143, %f128;
	mul.f32 	%f129, %f127, %f131;
	// begin inline asm
	{  cvt.rn.f16.f32 %rs77, %f129;}

	// end inline asm
	add.s64 	%rd109, %rd107, %rd6;
	st.global.u16 	[%rd109], %rs77;
	add.s32 	%r57, %r57, 2;
$L__BB7_27:
	setp.eq.s32 	%p19, %r12, 0;
	@%p19 bra 	$L__BB7_29;
	cvt.u64.u32 	%rd110, %r57;
	ld.global.u16 	%rs78, [%rd18];
	// begin inline asm
	{  cvt.f32.f16 %f132, %rs78;}

	// end inline asm
	add.s64 	%rd111, %rd110, %rd8;
	mad.lo.s64 	%rd112, %rd111, %rd21, %rd117;
	shl.b64 	%rd113, %rd112, 1;
	add.s64 	%rd114, %rd1, %rd113;
	ld.global.u16 	%rs79, [%rd114];
	// begin inline asm
	{  cvt.f32.f16 %f133, %rs79;}

	// end inline asm
	sub.f32 	%f135, %f143, %f133;
	mul.f32 	%f134, %f132, %f135;
	// begin inline asm
	{  cvt.rn.f16.f32 %rs80, %f134;}

	// end inline asm
	add.s64 	%rd115, %rd2, %rd113;
	st.global.u16 	[%rd115], %rs80;
$L__BB7_29:
	add.s32 	%r50, %r50, %r15;
	cvt.s64.s32 	%rd117, %r50;
	setp.gt.s64 	%p20, %rd21, %rd117;
	@%p20 bra 	$L__BB7_5;
$L__BB7_30:
	add.s32 	%r49, %r49, %r14;
	cvt.s64.s32 	%rd116, %r49;
	setp.gt.s64 	%p21, %rd20, %rd116;
	@%p21 bra 	$L__BB7_3;
$L__BB7_31:
	ret;

}


// ===== COMPILED SASS (sm_100) =====

	.target	sm_100

	.elftype	@"ET_EXEC"


//--------------------- .note.nv.tkinfo           --------------------------
	.section	.note.nv.tkinfo,"",@"SHT_NOTE"
	.sectionflags	@"SHF_NOTE_NV_TKINFO"
	.tkinfo
        /*0018*/ 	.word	0x00000002
        /*0030*/ 	.string	""
        /*0030*/ 	.string	"ptxas"
        /*0030*/ 	.string	"Cuda compilation tools, release 13.0, V13.0.88"
        /*0030*/ 	.string	"Build cuda_13.0.r13.0/compiler.36424714_0"
        /*0030*/ 	.string	"-arch sm_100 -m 64 "



//--------------------- .note.nv.cuinfo           --------------------------
	.section	.note.nv.cuinfo,"",@"SHT_NOTE"
	.sectionflags	@"SHF_NOTE_NV_CUINFO"
        /*0018*/ 	.short	0x0002
        /*001a*/ 	.short	0x0064
        /*001c*/ 	.short	0x0082
	.zero		2


//--------------------- .nv.info                  --------------------------
	.section	.nv.info,"",@"SHT_CUDA_INFO"
	.align	4


	//----- nvinfo : EIATTR_REGCOUNT
	.align		4
        /*0000*/ 	.byte	0x04, 0x2f
        /*0002*/ 	.short	(.L_1 - .L_0)
	.align		4
.L_0:
        /*0004*/ 	.word	index@(_Z16fm_order2_kernelPK6__halfPS_iii)
        /*0008*/ 	.word	0x00000020


	//----- nvinfo : EIATTR_FRAME_SIZE
	.align		4
.L_1:
        /*000c*/ 	.byte	0x04, 0x11
        /*000e*/ 	.short	(.L_3 - .L_2)
	.align		4
.L_2:
        /*0010*/ 	.word	index@(_Z16fm_order2_kernelPK6__halfPS_iii)
        /*0014*/ 	.word	0x00000000


	//----- nvinfo : EIATTR_REGCOUNT
	.align		4
.L_3:
        /*0018*/ 	.byte	0x04, 0x2f
        /*001a*/ 	.short	(.L_5 - .L_4)
	.align		4
.L_4:
        /*001c*/ 	.word	index@(_Z22fm_order2_dgrad_kernelPKfS0_Pfiii)
        /*0020*/ 	.word	0x00000020


	//----- nvinfo : EIATTR_FRAME_SIZE
	.align		4
.L_5:
        /*0024*/ 	.byte	0x04, 0x11
        /*0026*/ 	.short	(.L_7 - .L_6)
	.align		4
.L_6:
        /*0028*/ 	.word	index@(_Z22fm_order2_dgrad_kernelPKfS0_Pfiii)
        /*002c*/ 	.word	0x00000000


	//----- nvinfo : EIATTR_REGCOUNT
	.align		4
.L_7:
        /*0030*/ 	.byte	0x04, 0x2f
        /*0032*/ 	.short	(.L_9 - .L_8)
	.align		4
.L_8:
        /*0034*/ 	.word	index@(_Z22fm_order2_dgrad_kernelPK6__halfS1_PS_iii)
        /*0038*/ 	.word	0x00000020


	//----- nvinfo : EIATTR_FRAME_SIZE
	.align		4
.L_9:
        /*003c*/ 	.byte	0x04, 0x11
        /*003e*/ 	.short	(.L_11 - .L_10)
	.align		4
.L_10:
        /*0040*/ 	.word	index@(_Z22fm_order2_dgrad_kernelPK6__halfS1_PS_iii)
        /*0044*/ 	.word	0x00000000


	//----- nvinfo : EIATTR_REGCOUNT
	.align		4
.L_11:
        /*0048*/ 	.byte	0x04, 0x2f
        /*004a*/ 	.short	(.L_13 - .L_12)
	.align		4
.L_12:
        /*004c*/ 	.word	index@(_Z9FillValueI6__halfEvlT_PS1_)
        /*0050*/ 	.word	0x0000000c


	//----- nvinfo : EIATTR_FRAME_SIZE
	.align		4
.L_13:
        /*0054*/ 	.byte	0x04, 0x11
        /*0056*/ 	.short	(.L_15 - .L_14)
	.align		4
.L_14:
        /*0058*/ 	.word	index@(_Z9FillValueI6__halfEvlT_PS1_)
        /*005c*/ 	.word	0x00000000


	//----- nvinfo : EIATTR_REGCOUNT
	.align		4
.L_15:
        /*0060*/ 	.byte	0x04, 0x2f
        /*0062*/ 	.short	(.L_17 - .L_16)
	.align		4
.L_16:
        /*0064*/ 	.word	index@(_Z25FeatureInteractionSumPackI6__halfLi1EEvll5ParamIT_XT0_EE)
        /*0068*/ 	.word	0x00000020


	//----- nvinfo : EIATTR_FRAME_SIZE
	.align		4
.L_17:
        /*006c*/ 	.byte	0x04, 0x11
        /*006e*/ 	.short	(.L_19 - .L_18)
	.align		4
.L_18:
        /*0070*/ 	.word	index@(_Z25FeatureInteractionSumPackI6__halfLi1EEvll5ParamIT_XT0_EE)
        /*0074*/ 	.word	0x00000000


	//----- nvinfo : EIATTR_REGCOUNT
	.align		4
.L_19:
        /*0078*/ 	.byte	0x04, 0x2f
        /*007a*/ 	.short	(.L_21 - .L_20)
	.align		4
.L_20:
        /*007c*/ 	.word	index@(_Z21FeatureInteractionSumI6__halfLi1EEvll5ParamIT_XT0_EE)
        /*0080*/ 	.word	0x00000020


	//----- nvinfo : EIATTR_FRAME_SIZE
	.align		4
.L_21:
        /*0084*/ 	.byte	0x04, 0x11
        /*0086*/ 	.short	(.L_23 - .L_22)
	.align		4
.L_22:
        /*0088*/ 	.word	index@(_Z21FeatureInteractionSumI6__halfLi1EEvll5ParamIT_XT0_EE)
        /*008c*/ 	.word	0x00000000


	//----- nvinfo : EIATTR_REGCOUNT
	.align		4
.L_23:
        /*0090*/ 	.byte	0x04, 0x2f
        /*0092*/ 	.short	(.L_25 - .L_24)
	.align		4
.L_24:
        /*0094*/ 	.word	index@(_Z29FeatureInteractionSumGradPackI6__halfLi1EEvll9GradParamIT_XT0_EE)
        /*0098*/ 	.word	0x00000020


	//----- nvinfo : EIATTR_FRAME_SIZE
	.align		4
.L_25:
        /*009c*/ 	.byte	0x04, 0x11
        /*009e*/ 	.short	(.L_27 - .L_26)
	.align		4
.L_26:
        /*00a0*/ 	.word	index@(_Z29FeatureInteractionSumGradPackI6__halfLi1EEvll9GradParamIT_XT0_EE)
        /*00a4*/ 	.word	0x00000000


	//----- nvinfo : EIATTR_REGCOUNT
	.align		4
.L_27:
        /*00a8*/ 	.byte	0x04, 0x2f
        /*00aa*/ 	.short	(.L_29 - .L_28)
	.align		4
.L_28:
        /*00ac*/ 	.word	index@(_Z25FeatureInteractionSumGradI6__halfLi1EEvll9GradParamIT_XT0_EE)
        /*00b0*/ 	.word	0x00000028


	//----- nvinfo : EIATTR_FRAME_SIZE
	.align		4
.L_29:
        /*00b4*/ 	.byte	0x04, 0x11
        /*00b6*/ 	.short	(.L_31 - .L_30)
	.align		4
.L_30:
        /*00b8*/ 	.word	index@(_Z25FeatureInteractionSumGradI6__halfLi1EEvll9GradParamIT_XT0_EE)
        /*00bc*/ 	.word	0x00000000


	//----- nvinfo : EIATTR_MIN_STACK_SIZE
	.align		4
.L_31:
        /*00c0*/ 	.byte	0x04, 0x12
        /*00c2*/ 	.short	(.L_33 - .L_32)
	.align		4
.L_32:
        /*00c4*/ 	.word	index@(_Z25FeatureInteractionSumGradI6__halfLi1EEvll9GradParamIT_XT0_EE)
        /*00c8*/ 	.word	0x00000000


	//----- nvinfo : EIATTR_MIN_STACK_SIZE
	.align		4
.L_33:
        /*00cc*/ 	.byte	0x04, 0x12
        /*00ce*/ 	.short	(.L_35 - .L_34)
	.align		4
.L_34:
        /*00d0*/ 	.word	index@(_Z29FeatureInteractionSumGradPackI6__halfLi1EEvll9GradParamIT_XT0_EE)
        /*00d4*/ 	.word	0x00000000


	//----- nvinfo : EIATTR_MIN_STACK_SIZE
	.align		4
.L_35:
        /*00d8*/ 	.byte	0x04, 0x12
        /*00da*/ 	.short	(.L_37 - .L_36)
	.align		4
.L_36:
        /*00dc*/ 	.word	index@(_Z21FeatureInteractionSumI6__halfLi1EEvll5ParamIT_XT0_EE)
        /*00e0*/ 	.word	0x00000000


	//----- nvinfo : EIATTR_MIN_STACK_SIZE
	.align		4
.L_37:
        /*00e4*/ 	.byte	0x04, 0x12
        /*00e6*/ 	.short	(.L_39 - .L_38)
	.align		4
.L_38:
        /*00e8*/ 	.word	index@(_Z25FeatureInteractionSumPackI6__halfLi1EEvll5ParamIT_XT0_EE)
        /*00ec*/ 	.word	0x00000000


	//----- nvinfo : EIATTR_MIN_STACK_SIZE
	.align		4
.L_39:
        /*00f0*/ 	.byte	0x04, 0x12
        /*00f2*/ 	.short	(.L_41 - .L_40)
	.align		4
.L_40:
        /*00f4*/ 	.word	index@(_Z9FillValueI6__halfEvlT_PS1_)
        /*00f8*/ 	.word	0x00000000


	//----- nvinfo : EIATTR_MIN_STACK_SIZE
	.align		4
.L_41:
        /*00fc*/ 	.byte	0x04, 0x12
        /*00fe*/ 	.short	(.L_43 - .L_42)
	.align		4
.L_42:
        /*0100*/ 	.word	index@(_Z22fm_order2_dgrad_kernelPK6__halfS1_PS_iii)
        /*0104*/ 	.word	0x00000000


	//----- nvinfo : EIATTR_MIN_STACK_SIZE
	.align		4
.L_43:
        /*0108*/ 	.byte	0x04, 0x12
        /*010a*/ 	.short	(.L_45 - .L_44)
	.align		4
.L_44:
        /*010c*/ 	.word	index@(_Z22fm_order2_dgrad_kernelPKfS0_Pfiii)
        /*0110*/ 	.word	0x00000000


	//----- nvinfo : EIATTR_MIN_STACK_SIZE
	.align		4
.L_45:
        /*0114*/ 	.byte	0x04, 0x12
        /*0116*/ 	.short	(.L_47 - .L_46)
	.align		4
.L_46:
        /*0118*/ 	.word	index@(_Z16fm_order2_kernelPK6__halfPS_iii)
        /*011c*/ 	.word	0x00000000
.L_47:


//--------------------- .nv.compat                --------------------------
	.section	.nv.compat,"",@"SHT_CUDA_COMPAT_INFO"
	.align	4
        /*0000*/ 	.byte	0x02, 0x09, 0x00, 0x00, 0x02, 0x02, 0x01, 0x00, 0x02, 0x05, 0x05, 0x00, 0x03, 0x07, 0x01, 0x01
        /*0010*/ 	.byte	0x02, 0x03, 0x00, 0x00, 0x02, 0x06, 0x01, 0x00, 0x04, 0x0b, 0x08, 0x00, 0x09, 0x00, 0x00, 0x00
        /*0020*/ 	.byte	0x00, 0x00, 0x00, 0x00


//--------------------- .nv.info._Z25FeatureInteractionSumGradI6__halfLi1EEvll9GradParamIT_XT0_EE --------------------------
	.section	.nv.info._Z25FeatureInteractionSumGradI6__halfLi1EEvll9GradParamIT_XT0_EE,"",@"SHT_CUDA_INFO"
	.sectionflags	@""
	.align	4


	//----- nvinfo : EIATTR_CUDA_API_VERSION
	.align		4
        /*0000*/ 	.byte	0x04, 0x37
        /*0002*/ 	.short	(.L_49 - .L_48)
.L_48:
        /*0004*/ 	.word	0x00000082


	//----- nvinfo : EIATTR_KPARAM_INFO
	.align		4
.L_49:
        /*0008*/ 	.byte	0x04, 0x17
        /*000a*/ 	.short	(.L_51 - .L_50)
.L_50:
        /*000c*/ 	.word	0x00000000
        /*0010*/ 	.short	0x0002
        /*0012*/ 	.short	0x0010
        /*0014*/ 	.byte	0x00, 0xf0, 0xa1, 0x00


	//----- nvinfo : EIATTR_KPARAM_INFO
	.align		4
.L_51:
        /*0018*/ 	.byte	0x04, 0x17
        /*001a*/ 	.short	(.L_53 - .L_52)
.L_52:
        /*001c*/ 	.word	0x00000000
        /*0020*/ 	.short	0x0001
        /*0022*/ 	.short	0x0008
        /*0024*/ 	.byte	0x00, 0xf0, 0x21, 0x00


	//----- nvinfo : EIATTR_KPARAM_INFO
	.align		4
.L_53:
        /*0028*/ 	.byte	0x04, 0x17
        /*002a*/ 	.short	(.L_55 - .L_54)
.L_54:
        /*002c*/ 	.word	0x00000000
        /*0030*/ 	.short	0x0000
        /*0032*/ 	.short	0x0000
        /*0034*/ 	.byte	0x00, 0xf0, 0x21, 0x00


	//----- nvinfo : EIATTR_SPARSE_MMA_MASK
	.align		4
.L_55:
        /*0038*/ 	.byte	0x03, 0x50
        /*003a*/ 	.short	0x0000


	//----- nvinfo : EIATTR_MAXREG_COUNT
	.align		4
        /*003c*/ 	.byte	0x03, 0x1b
        /*003e*/ 	.short	0x00ff


	//----- nvinfo : EIATTR_MERCURY_ISA_VERSION
	.align		4
        /*0040*/ 	.byte	0x03, 0x5f
        /*0042*/ 	.short	0x0101


	//----- nvinfo : EIATTR_VRC_CTA_INIT_COUNT
	.align		4
        /*0044*/ 	.byte	0x02, 0x4a
	.zero		1
	.zero		1


	//----- nvinfo : EIATTR_EXIT_INSTR_OFFSETS
	.align		4
        /*0048*/ 	.byte	0x04, 0x1c
        /*004a*/ 	.short	(.L_57 - .L_56)


	//   ....[0]....
.L_56:
        /*004c*/ 	.word	0x00000090


	//   ....[1]....
        /*0050*/ 	.word	0x000000e0


	//   ....[2]....
        /*0054*/ 	.word	0x000021a0


	//----- nvinfo : EIATTR_CRS_STACK_SIZE
	.align		4
.L_57:
        /*0058*/ 	.byte	0x04, 0x1e
        /*005a*/ 	.short	(.L_59 - .L_58)
.L_58:
        /*005c*/ 	.word	0x00000000


	//----- nvinfo : EIATTR_CBANK_PARAM_SIZE
	.align		4
.L_59:
        /*0060*/ 	.byte	0x03, 0x19
        /*0062*/ 	.short	0x0038


	//----- nvinfo : EIATTR_PARAM_CBANK
	.align		4
        /*0064*/ 	.byte	0x04, 0x0a
        /*0066*/ 	.short	(.L_61 - .L_60)
	.align		4
.L_60:
        /*0068*/ 	.word	index@(.nv.constant0._Z25FeatureInteractionSumGradI6__halfLi1EEvll9GradParamIT_XT0_EE)
        /*006c*/ 	.short	0x0380
        /*006e*/ 	.short	0x0038


	//----- nvinfo : EIATTR_SW_WAR
	.align		4
.L_61:
        /*0070*/ 	.byte	0x04, 0x36
        /*0072*/ 	.short	(.L_63 - .L_62)
.L_62:
        /*0074*/ 	.word	0x00000008
.L_63:


//--------------------- .nv.info._Z29FeatureInteractionSumGradPackI6__halfLi1EEvll9GradParamIT_XT0_EE --------------------------
	.section	.nv.info._Z29FeatureInteractionSumGradPackI6__halfLi1EEvll9GradParamIT_XT0_EE,"",@"SHT_CUDA_INFO"
	.sectionflags	@""
	.align	4


	//----- nvinfo : EIATTR_CUDA_API_VERSION
	.align		4
        /*0000*/ 	.byte	0x04, 0x37
        /*0002*/ 	.short	(.L_65 - .L_64)
.L_64:
        /*0004*/ 	.word	0x00000082


	//----- nvinfo : EIATTR_KPARAM_INFO
	.align		4
.L_65:
        /*0008*/ 	.byte	0x04, 0x17
        /*000a*/ 	.short	(.L_67 - .L_66)
.L_66:
        /*000c*/ 	.word	0x00000000
        /*0010*/ 	.short	0x0002
        /*0012*/ 	.short	0x0010
        /*0014*/ 	.byte	0x00, 0xf0, 0xa1, 0x00


	//----- nvinfo : EIATTR_KPARAM_INFO
	.align		4
.L_67:
        /*0018*/ 	.byte	0x04, 0x17
        /*001a*/ 	.short	(.L_69 - .L_68)
.L_68:
        /*001c*/ 	.word	0x00000000
        /*0020*/ 	.short	0x0001
        /*0022*/ 	.short	0x0008
        /*0024*/ 	.byte	0x00, 0xf0, 0x21, 0x00


	//----- nvinfo : EIATTR_KPARAM_INFO
	.align		4
.L_69:
        /*0028*/ 	.byte	0x04, 0x17
        /*002a*/ 	.short	(.L_71 - .L_70)
.L_70:
        /*002c*/ 	.word	0x00000000
        /*0030*/ 	.short	0x0000
        /*0032*/ 	.short	0x0000
        /*0034*/ 	.byte	0x00, 0xf0, 0x21, 0x00


	//----- nvinfo : EIATTR_SPARSE_MMA_MASK
	.align		4
.L_71:
        /*0038*/ 	.byte	0x03, 0x50
        /*003a*/ 	.short	0x0000


	//----- nvinfo : EIATTR_MAXREG_COUNT
	.align		4
        /*003c*/ 	.byte	0x03, 0x1b
        /*003e*/ 	.short	0x00ff


	//----- nvinfo : EIATTR_MERCURY_ISA_VERSION
	.align		4
        /*0040*/ 	.byte	0x03, 0x5f
        /*0042*/ 	.short	0x0101


	//----- nvinfo : EIATTR_VRC_CTA_INIT_COUNT
	.align		4
        /*0044*/ 	.byte	0x02, 0x4a
	.zero		1
	.zero		1


	//----- nvinfo : EIATTR_EXIT_INSTR_OFFSETS
	.align		4
        /*0048*/ 	.byte	0x04, 0x1c
        /*004a*/ 	.short	(.L_73 - .L_72)


	//   ....[0]....
.L_72:
        /*004c*/ 	.word	0x000000a0


	//   ....[1]....
        /*0050*/ 	.word	0x000000f0


	//   ....[2]....
        /*0054*/ 	.word	0x000021e0


	//----- nvinfo : EIATTR_CRS_STACK_SIZE
	.align		4
.L_73:
        /*0058*/ 	.byte	0x04, 0x1e
        /*005a*/ 	.short	(.L_75 - .L_74)
.L_74:
        /*005c*/ 	.word	0x00000000


	//----- nvinfo : EIATTR_CBANK_PARAM_SIZE
	.align		4
.L_75:
        /*0060*/ 	.byte	0x03, 0x19
        /*0062*/ 	.short	0x0038


	//----- nvinfo : EIATTR_PARAM_CBANK
	.align		4
        /*0064*/ 	.byte	0x04, 0x0a
        /*0066*/ 	.short	(.L_77 - .L_76)
	.align		4
.L_76:
        /*0068*/ 	.word	index@(.nv.constant0._Z29FeatureInteractionSumGradPackI6__halfLi1EEvll9GradParamIT_XT0_EE)
        /*006c*/ 	.short	0x0380
        /*006e*/ 	.short	0x0038


	//----- nvinfo : EIATTR_SW_WAR
	.align		4
.L_77:
        /*0070*/ 	.byte	0x04, 0x36
        /*0072*/ 	.short	(.L_79 - .L_78)
.L_78:
        /*0074*/ 	.word	0x00000008
.L_79:


//--------------------- .nv.info._Z21FeatureInteractionSumI6__halfLi1EEvll5ParamIT_XT0_EE --------------------------
	.section	.nv.info._Z21FeatureInteractionSumI6__halfLi1EEvll5ParamIT_XT0_EE,"",@"SHT_CUDA_INFO"
	.sectionflags	@""
	.align	4


	//----- nvinfo : EIATTR_CUDA_API_VERSION
	.align		4
        /*0000*/ 	.byte	0x04, 0x37
        /*0002*/ 	.short	(.L_81 - .L_80)
.L_80:
        /*0004*/ 	.word	0x00000082


	//----- nvinfo : EIATTR_KPARAM_INFO
	.align		4
.L_81:
        /*0008*/ 	.byte	0x04, 0x17
        /*000a*/ 	.short	(.L_83 - .L_82)
.L_82:
        /*000c*/ 	.word	0x00000000
        /*0010*/ 	.short	0x0002
        /*0012*/ 	.short	0x0010
        /*0014*/ 	.byte	0x00, 0xf0, 0x81, 0x00


	//----- nvinfo : EIATTR_KPARAM_INFO
	.align		4
.L_83:
        /*0018*/ 	.byte	0x04, 0x17
        /*001a*/ 	.short	(.L_85 - .L_84)
.L_84:
        /*001c*/ 	.word	0x00000000
        /*0020*/ 	.short	0x0001
        /*0022*/ 	.short	0x0008
        /*0024*/ 	.byte	0x00, 0xf0, 0x21, 0x00


	//----- nvinfo : EIATTR_KPARAM_INFO
	.align		4
.L_85:
        /*0028*/ 	.byte	0x04, 0x17
        /*002a*/ 	.short	(.L_87 - .L_86)
.L_86:
        /*002c*/ 	.word	0x00000000
        /*0030*/ 	.short	0x0000
        /*0032*/ 	.short	0x0000
        /*0034*/ 	.byte	0x00, 0xf0, 0x21, 0x00


	//----- nvinfo : EIATTR_SPARSE_MMA_MASK
	.align		4
.L_87:
        /*0038*/ 	.byte	0x03, 0x50
        /*003a*/ 	.short	0x0000


	//----- nvinfo : EIATTR_MAXREG_COUNT
	.align		4
        /*003c*/ 	.byte	0x03, 0x1b
        /*003e*/ 	.short	0x00ff


	//----- nvinfo : EIATTR_MERCURY_ISA_VERSION
	.align		4
        /*0040*/ 	.byte	0x03, 0x5f
        /*0042*/ 	.short	0x0101


	//----- nvinfo : EIATTR_VRC_CTA_INIT_COUNT
	.align		4
        /*0044*/ 	.byte	0x02, 0x4a
	.zero		1
	.zero		1


	//----- nvinfo : EIATTR_EXIT_INSTR_OFFSETS
	.align		4
        /*0048*/ 	.byte	0x04, 0x1c
        /*004a*/ 	.short	(.L_89 - .L_88)


	//   ....[0]....
.L_88:
        /*004c*/ 	.word	0x00000090


	//   ....[1]....
        /*0050*/ 	.word	0x00000310


	//   ....[2]....
        /*0054*/ 	.word	0x00000530


	//   ....[3]....
        /*0058*/ 	.word	0x000011c0


	//----- nvinfo : EIATTR_CRS_STACK_SIZE
	.align		4
.L_89:
        /*005c*/ 	.byte	0x04, 0x1e
        /*005e*/ 	.short	(.L_91 - .L_90)
.L_90:
        /*0060*/ 	.word	0x00000000


	//----- nvinfo : EIATTR_CBANK_PARAM_SIZE
	.align		4
.L_91:
        /*0064*/ 	.byte	0x03, 0x19
        /*0066*/ 	.short	0x0030


	//----- nvinfo : EIATTR_PARAM_CBANK
	.align		4
        /*0068*/ 	.byte	0x04, 0x0a
        /*006a*/ 	.short	(.L_93 - .L_92)
	.align		4
.L_92:
        /*006c*/ 	.word	index@(.nv.constant0._Z21FeatureInteractionSumI6__halfLi1EEvll5ParamIT_XT0_EE)
        /*0070*/ 	.short	0x0380
        /*0072*/ 	.short	0x0030


	//----- nvinfo : EIATTR_SW_WAR
	.align		4
.L_93:
        /*0074*/ 	.byte	0x04, 0x36
        /*0076*/ 	.short	(.L_95 - .L_94)
.L_94:
        /*0078*/ 	.word	0x00000008
.L_95:


//--------------------- .nv.info._Z25FeatureInteractionSumPackI6__halfLi1EEvll5ParamIT_XT0_EE --------------------------
	.section	.nv.info._Z25FeatureInteractionSumPackI6__halfLi1EEvll5ParamIT_XT0_EE,"",@"SHT_CUDA_INFO"
	.sectionflags	@""
	.align	4


	//----- nvinfo : EIATTR_CUDA_API_VERSION
	.align		4
        /*0000*/ 	.byte	0x04, 0x37
        /*0002*/ 	.short	(.L_97 - .L_96)
.L_96:
        /*0004*/ 	.word	0x00000082


	//----- nvinfo : EIATTR_KPARAM_INFO
	.align		4
.L_97:
        /*0008*/ 	.byte	0x04, 0x17
        /*000a*/ 	.short	(.L_99 - .L_98)
.L_98:
        /*000c*/ 	.word	0x00000000
        /*0010*/ 	.short	0x0002
        /*0012*/ 	.short	0x0010
        /*0014*/ 	.byte	0x00, 0xf0, 0x81, 0x00


	//----- nvinfo : EIATTR_KPARAM_INFO
	.align		4
.L_99:
        /*0018*/ 	.byte	0x04, 0x17
        /*001a*/ 	.short	(.L_101 - .L_100)
.L_100:
        /*001c*/ 	.word	0x00000000
        /*0020*/ 	.short	0x0001
        /*0022*/ 	.short	0x0008
        /*0024*/ 	.byte	0x00, 0xf0, 0x21, 0x00


	//----- nvinfo : EIATTR_KPARAM_INFO
	.align		4
.L_101:
        /*0028*/ 	.byte	0x04, 0x17
        /*002a*/ 	.short	(.L_103 - .L_102)
.L_102:
        /*002c*/ 	.word	0x00000000
        /*0030*/ 	.short	0x0000
        /*0032*/ 	.short	0x0000
        /*0034*/ 	.byte	0x00, 0xf0, 0x21, 0x00


	//----- nvinfo : EIATTR_SPARSE_MMA_MASK
	.align		4
.L_103:
        /*0038*/ 	.byte	0x03, 0x50
        /*003a*/ 	.short	0x0000


	//----- nvinfo : EIATTR_MAXREG_COUNT
	.align		4
        /*003c*/ 	.byte	0x03, 0x1b
        /*003e*/ 	.short	0x00ff


	//----- nvinfo : EIATTR_MERCURY_ISA_VERSION
	.align		4
        /*0040*/ 	.byte	0x03, 0x5f
        /*0042*/ 	.short	0x0101


	//----- nvinfo : EIATTR_VRC_CTA_INIT_COUNT
	.align		4
        /*0044*/ 	.byte	0x02, 0x4a
	.zero		1
	.zero		1


	//----- nvinfo : EIATTR_EXIT_INSTR_OFFSETS
	.align		4
        /*0048*/ 	.byte	0x04, 0x1c
        /*004a*/ 	.short	(.L_105 - .L_104)


	//   ....[0]....
.L_104:
        /*004c*/ 	.word	0x00000090


	//   ....[1]....
        /*0050*/ 	.word	0x00000310


	//   ....[2]....
        /*0054*/ 	.word	0x00000530


	//   ....[3]....
        /*0058*/ 	.word	0x000014d0


	//----- nvinfo : EIATTR_CRS_STACK_SIZE
	.align		4
.L_105:
        /*005c*/ 	.byte	0x04, 0x1e
        /*005e*/ 	.short	(.L_107 - .L_106)
.L_106:
        /*0060*/ 	.word	0x00000000


	//----- nvinfo : EIATTR_CBANK_PARAM_SIZE
	.align		4
.L_107:
        /*0064*/ 	.byte	0x03, 0x19
        /*0066*/ 	.short	0x0030


	//----- nvinfo : EIATTR_PARAM_CBANK
	.align		4
        /*0068*/ 	.byte	0x04, 0x0a
        /*006a*/ 	.short	(.L_109 - .L_108)
	.align		4
.L_108:
        /*006c*/ 	.word	index@(.nv.constant0._Z25FeatureInteractionSumPackI6__halfLi1EEvll5ParamIT_XT0_EE)
        /*0070*/ 	.short	0x0380
        /*0072*/ 	.short	0x0030


	//----- nvinfo : EIATTR_SW_WAR
	.align		4
.L_109:
        /*0074*/ 	.byte	0x04, 0x36
        /*0076*/ 	.short	(.L_111 - .L_110)
.L_110:
        /*0078*/ 	.word	0x00000008
.L_111:


//--------------------- .nv.info._Z9FillValueI6__halfEvlT_PS1_ --------------------------
	.section	.nv.info._Z9FillValueI6__halfEvlT_PS1_,"",@"SHT_CUDA_INFO"
	.sectionflags	@""
	.align	4


	//----- nvinfo : EIATTR_CUDA_API_VERSION
	.align		4
        /*0000*/ 	.byte	0x04, 0x37
        /*0002*/ 	.short	(.L_113 - .L_112)
.L_112:
        /*0004*/ 	.word	0x00000082


	//----- nvinfo : EIATTR_KPARAM_INFO
	.align		4
.L_113:
        /*0008*/ 	.byte	0x04, 0x17
        /*000a*/ 	.short	(.L_115 - .L_114)
.L_114:
        /*000c*/ 	.word	0x00000000
        /*0010*/ 	.short	0x0002
        /*0012*/ 	.short	0x0010
        /*0014*/ 	.byte	0x00, 0xf5, 0x21, 0x00


	//----- nvinfo : EIATTR_KPARAM_INFO
	.align		4
.L_115:
        /*0018*/ 	.byte	0x04, 0x17
        /*001a*/ 	.short	(.L_117 - .L_116)
.L_116:
        /*001c*/ 	.word	0x00000000
        /*0020*/ 	.short	0x0001
        /*0022*/ 	.short	0x0008
        /*0024*/ 	.byte	0x00, 0xf0, 0x09, 0x00


	//----- nvinfo : EIATTR_KPARAM_INFO
	.align		4
.L_117:
        /*0028*/ 	.byte	0x04, 0x17
        /*002a*/ 	.short	(.L_119 - .L_118)
.L_118:
        /*002c*/ 	.word	0x00000000
        /*0030*/ 	.short	0x0000
        /*0032*/ 	.short	0x0000
        /*0034*/ 	.byte	0x00, 0xf0, 0x21, 0x00


	//----- nvinfo : EIATTR_SPARSE_MMA_MASK
	.align		4
.L_119:
        /*0038*/ 	.byte	0x03, 0x50
        /*003a*/ 	.short	0x0000


	//----- nvinfo : EIATTR_MAXREG_COUNT
	.align		4
        /*003c*/ 	.byte	0x03, 0x1b
        /*003e*/ 	.short	0x00ff


	//----- nvinfo : EIATTR_MERCURY_ISA_VERSION
	.align		4
        /*0040*/ 	.byte	0x03, 0x5f
        /*0042*/ 	.short	0x0101


	//----- nvinfo : EIATTR_VRC_CTA_INIT_COUNT
	.align		4
        /*0044*/ 	.byte	0x02, 0x4a
	.zero		1
	.zero		1


	//----- nvinfo : EIATTR_EXIT_INSTR_OFFSETS
	.align		4
        /*0048*/ 	.byte	0x04, 0x1c
        /*004a*/ 	.short	(.L_121 - .L_120)


	//   ....[0]....
.L_120:
        /*004c*/ 	.word	0x00000090


	//   ....[1]....
        /*0050*/ 	.word	0x000001a0


	//----- nvinfo : EIATTR_CRS_STACK_SIZE
	.align		4
.L_121:
        /*0054*/ 	.byte	0x04, 0x1e
        /*0056*/ 	.short	(.L_123 - .L_122)
.L_122:
        /*0058*/ 	.word	0x00000000


	//----- nvinfo : EIATTR_CBANK_PARAM_SIZE
	.align		4
.L_123:
        /*005c*/ 	.byte	0x03, 0x19
        /*005e*/ 	.short	0x0018


	//----- nvinfo : EIATTR_PARAM_CBANK
	.align		4
        /*0060*/ 	.byte	0x04, 0x0a
        /*0062*/ 	.short	(.L_125 - .L_124)
	.align		4
.L_124:
        /*0064*/ 	.word	index@(.nv.constant0._Z9FillValueI6__halfEvlT_PS1_)
        /*0068*/ 	.short	0x0380
        /*006a*/ 	.short	0x0018


	//----- nvinfo : EIATTR_SW_WAR
	.align		4
.L_125:
        /*006c*/ 	.byte	0x04, 0x36
        /*006e*/ 	.short	(.L_127 - .L_126)
.L_126:
        /*0070*/ 	.word	0x00000008
.L_127:


//--------------------- .nv.info._Z22fm_order2_dgrad_kernelPK6__halfS1_PS_iii --------------------------
	.section	.nv.info._Z22fm_order2_dgrad_kernelPK6__halfS1_PS_iii,"",@"SHT_CUDA_INFO"
	.sectionflags	@""
	.align	4


	//----- nvinfo : EIATTR_CUDA_API_VERSION
	.align		4
        /*0000*/ 	.byte	0x04, 0x37
        /*0002*/ 	.short	(.L_129 - .L_128)
.L_128:
        /*0004*/ 	.word	0x00000082


	//----- nvinfo : EIATTR_KPARAM_INFO
	.align		4
.L_129:
        /*0008*/ 	.byte	0x04, 0x17
        /*000a*/ 	.short	(.L_131 - .L_130)
.L_130:
        /*000c*/ 	.word	0x00000000
        /*0010*/ 	.short	0x0005
        /*0012*/ 	.short	0x0020
        /*0014*/ 	.byte	0x00, 0xf0, 0x11, 0x00


	//----- nvinfo : EIATTR_KPARAM_INFO
	.align		4
.L_131:
        /*0018*/ 	.byte	0x04, 0x17
        /*001a*/ 	.short	(.L_133 - .L_132)
.L_132:
        /*001c*/ 	.word	0x00000000
        /*0020*/ 	.short	0x0004
        /*0022*/ 	.short	0x001c
        /*0024*/ 	.byte	0x00, 0xf0, 0x11, 0x00


	//----- nvinfo : EIATTR_KPARAM_INFO
	.align		4
.L_133:
        /*0028*/ 	.byte	0x04, 0x17
        /*002a*/ 	.short	(.L_135 - .L_134)
.L_134:
        /*002c*/ 	.word	0x00000000
        /*0030*/ 	.short	0x0003
        /*0032*/ 	.short	0x0018
        /*0034*/ 	.byte	0x00, 0xf0, 0x11, 0x00


	//----- nvinfo : EIATTR_KPARAM_INFO
	.align		4
.L_135:
        /*0038*/ 	.byte	0x04, 0x17
        /*003a*/ 	.short	(.L_137 - .L_136)
.L_136:
        /*003c*/ 	.word	0x00000000
        /*0040*/ 	.short	0x0002
        /*0042*/ 	.short	0x0010
        /*0044*/ 	.byte	0x00, 0xf5, 0x21, 0x00


	//----- nvinfo : EIATTR_KPARAM_INFO
	.align		4
.L_137:
        /*0048*/ 	.byte	0x04, 0x17
        /*004a*/ 	.short	(.L_139 - .L_138)
.L_138:
        /*004c*/ 	.word	0x00000000
        /*0050*/ 	.short	0x0001
        /*0052*/ 	.short	0x0008
        /*0054*/ 	.byte	0x00, 0xf5, 0x21, 0x00


	//----- nvinfo : EIATTR_KPARAM_INFO
	.align		4
.L_139:
        /*0058*/ 	.byte	0x04, 0x17
        /*005a*/ 	.short	(.L_141 - .L_140)
.L_140:
        /*005c*/ 	.word	0x00000000
        /*0060*/ 	.short	0x0000
        /*0062*/ 	.short	0x0000
        /*0064*/ 	.byte	0x00, 0xf5, 0x21, 0x00


	//----- nvinfo : EIATTR_SPARSE_MMA_MASK
	.align		4
.L_141:
        /*0068*/ 	.byte	0x03, 0x50
        /*006a*/ 	.short	0x0000


	//----- nvinfo : EIATTR_MAXREG_COUNT
	.align		4
        /*006c*/ 	.byte	0x03, 0x1b
        /*006e*/ 	.short	0x00ff


	//----- nvinfo : EIATTR_MERCURY_ISA_VERSION
	.align		4
        /*0070*/ 	.byte	0x03, 0x5f
        /*0072*/ 	.short	0x0101


	//----- nvinfo : EIATTR_VRC_CTA_INIT_COUNT
	.align		4
        /*0074*/ 	.byte	0x02, 0x4a
	.zero		1
	.zero		1


	//----- nvinfo : EIATTR_EXIT_INSTR_OFFSETS
	.align		4
        /*0078*/ 	.byte	0x04, 0x1c
        /*007a*/ 	.short	(.L_143 - .L_142)


	//   ....[0]....
.L_142:
        /*007c*/ 	.word	0x00000070


	//   ....[1]....
        /*0080*/ 	.word	0x000008f0


	//   ....[2]....
        /*0084*/ 	.word	0x000010e0


	//   ....[3]....
        /*0088*/ 	.word	0x000014d0


	//   ....[4]....
        /*008c*/ 	.word	0x00001700


	//   ....[5]....
        /*0090*/ 	.word	0x00001800


	//----- nvinfo : EIATTR_CBANK_PARAM_SIZE
	.align		4
.L_143:
        /*0094*/ 	.byte	0x03, 0x19
        /*0096*/ 	.short	0x0024


	//----- nvinfo : EIATTR_PARAM_CBANK
	.align		4
        /*0098*/ 	.byte	0x04, 0x0a
        /*009a*/ 	.short	(.L_145 - .L_144)
	.align		4
.L_144:
        /*009c*/ 	.word	index@(.nv.constant0._Z22fm_order2_dgrad_kernelPK6__halfS1_PS_iii)
        /*00a0*/ 	.short	0x0380
        /*00a2*/ 	.short	0x0024


	//----- nvinfo : EIATTR_SW_WAR
	.align		4
.L_145:
        /*00a4*/ 	.byte	0x04, 0x36
        /*00a6*/ 	.short	(.L_147 - .L_146)
.L_146:
        /*00a8*/ 	.word	0x00000008
.L_147:


//--------------------- .nv.info._Z22fm_order2_dgrad_kernelPKfS0_Pfiii --------------------------
	.section	.nv.info._Z22fm_order2_dgrad_kernelPKfS0_Pfiii,"",@"SHT_CUDA_INFO"
	.sectionflags	@""
	.align	4


	//----- nvinfo : EIATTR_CUDA_API_VERSION
	.align		4
        /*0000*/ 	.byte	0x04, 0x37
        /*0002*/ 	.short	(.L_149 - .L_148)
.L_148:
        /*0004*/ 	.word	0x00000082


	//----- nvinfo : EIATTR_KPARAM_INFO
	.align		4
.L_149:
        /*0008*/ 	.byte	0x04, 0x17
        /*000a*/ 	.short	(.L_151 - .L_150)
.L_150:
        /*000c*/ 	.word	0x00000000
        /*0010*/ 	.short	0x0005
        /*0012*/ 	.short	0x0020
        /*0014*/ 	.byte	0x00, 0xf0, 0x11, 0x00


	//----- nvinfo : EIATTR_KPARAM_INFO
	.align		4
.L_151:
        /*0018*/ 	.byte	0x04, 0x17
        /*001a*/ 	.short	(.L_153 - .L_152)
.L_152:
        /*001c*/ 	.word	0x00000000
        /*0020*/ 	.short	0x0004
        /*0022*/ 	.short	0x001c
        /*0024*/ 	.byte	0x00, 0xf0, 0x11, 0x00


	//----- nvinfo : EIATTR_KPARAM_INFO
	.align		4
.L_153:
        /*0028*/ 	.byte	0x04, 0x17
        /*002a*/ 	.short	(.L_155 - .L_154)
.L_154:
        /*002c*/ 	.word	0x00000000
        /*0030*/ 	.short	0x0003
        /*0032*/ 	.short	0x0018
        /*0034*/ 	.byte	0x00, 0xf0, 0x11, 0x00


	//----- nvinfo : EIATTR_KPARAM_INFO
	.align		4
.L_155:
        /*0038*/ 	.byte	0x04, 0x17
        /*003a*/ 	.short	(.L_157 - .L_156)
.L_156:
        /*003c*/ 	.word	0x00000000
        /*0040*/ 	.short	0x0002
        /*0042*/ 	.short	0x0010
        /*0044*/ 	.byte	0x00, 0xf5, 0x21, 0x00


	//----- nvinfo : EIATTR_KPARAM_INFO
	.align		4
.L_157:
        /*0048*/ 	.byte	0x04, 0x17
        /*004a*/ 	.short	(.L_159 - .L_158)
.L_158:
        /*004c*/ 	.word	0x00000000
        /*0050*/ 	.short	0x0001
        /*0052*/ 	.short	0x0008
        /*0054*/ 	.byte	0x00, 0xf5, 0x21, 0x00


	//----- nvinfo : EIATTR_KPARAM_INFO
	.align		4
.L_159:
        /*0058*/ 	.byte	0x04, 0x17
        /*005a*/ 	.short	(.L_161 - .L_160)
.L_160:
        /*005c*/ 	.word	0x00000000
        /*0060*/ 	.short	0x0000
        /*0062*/ 	.short	0x0000
        /*0064*/ 	.byte	0x00, 0xf5, 0x21, 0x00


	//----- nvinfo : EIATTR_SPARSE_MMA_MASK
	.align		4
.L_161:
        /*0068*/ 	.byte	0x03, 0x50
        /*006a*/ 	.short	0x0000


	//----- nvinfo : EIATTR_MAXREG_COUNT
	.align		4
        /*006c*/ 	.byte	0x03, 0x1b
        /*006e*/ 	.short	0x00ff


	//----- nvinfo : EIATTR_MERCURY_ISA_VERSION
	.align		4
        /*0070*/ 	.byte	0x03, 0x5f
        /*0072*/ 	.short	0x0101


	//----- nvinfo : EIATTR_VRC_CTA_INIT_COUNT
	.align		4
        /*0074*/ 	.byte	0x02, 0x4a
	.zero		1
	.zero		1


	//----- nvinfo : EIATTR_EXIT_INSTR_OFFSETS
	.align		4
        /*0078*/ 	.byte	0x04, 0x1c
        /*007a*/ 	.short	(.L_163 - .L_162)


	//   ....[0]....
.L_162:
        /*007c*/ 	.word	0x00000070


	//   ....[1]....
        /*0080*/ 	.word	0x00000910


	//   ....[2]....
        /*0084*/ 	.word	0x00001010


	//   ....[3]....
        /*0088*/ 	.word	0x000013a0


	//   ....[4]....
        /*008c*/ 	.word	0x000015b0


	//   ....[5]....
        /*0090*/ 	.word	0x000016b0


	//----- nvinfo : EIATTR_CBANK_PARAM_SIZE
	.align		4
.L_163:
        /*0094*/ 	.byte	0x03, 0x19
        /*0096*/ 	.short	0x0024


	//----- nvinfo : EIATTR_PARAM_CBANK
	.align		4
        /*0098*/ 	.byte	0x04, 0x0a
        /*009a*/ 	.short	(.L_165 - .L_164)
	.align		4
.L_164:
        /*009c*/ 	.word	index@(.nv.constant0._Z22fm_order2_dgrad_kernelPKfS0_Pfiii)
        /*00a0*/ 	.short	0x0380
        /*00a2*/ 	.short	0x0024


	//----- nvinfo : EIATTR_SW_WAR
	.align		4
.L_165:
        /*00a4*/ 	.byte	0x04, 0x36
        /*00a6*/ 	.short	(.L_167 - .L_166)
.L_166:
        /*00a8*/ 	.word	0x00000008
.L_167:


//--------------------- .nv.info._Z16fm_order2_kernelPK6__halfPS_iii --------------------------
	.section	.nv.info._Z16fm_order2_kernelPK6__halfPS_iii,"",@"SHT_CUDA_INFO"
	.sectionflags	@""
	.align	4


	//----- nvinfo : EIATTR_CUDA_API_VERSION
	.align		4
        /*0000*/ 	.byte	0x04, 0x37
        /*0002*/ 	.short	(.L_169 - .L_168)
.L_168:
        /*0004*/ 	.word	0x00000082


	//----- nvinfo : EIATTR_KPARAM_INFO
	.align		4
.L_169:
        /*0008*/ 	.byte	0x04, 0x17
        /*000a*/ 	.short	(.L_171 - .L_170)
.L_170:
        /*000c*/ 	.word	0x00000000
        /*0010*/ 	.short	0x0004
        /*0012*/ 	.short	0x0018
        /*0014*/ 	.byte	0x00, 0xf0, 0x11, 0x00


	//----- nvinfo : EIATTR_KPARAM_INFO
	.align		4
.L_171:
        /*0018*/ 	.byte	0x04, 0x17
        /*001a*/ 	.short	(.L_173 - .L_172)
.L_172:
        /*001c*/ 	.word	0x00000000
        /*0020*/ 	.short	0x0003
        /*0022*/ 	.short	0x0014
        /*0024*/ 	.byte	0x00, 0xf0, 0x11, 0x00


	//----- nvinfo : EIATTR_KPARAM_INFO
	.align		4
.L_173:
        /*0028*/ 	.byte	0x04, 0x17
        /*002a*/ 	.short	(.L_175 - .L_174)
.L_174:
        /*002c*/ 	.word	0x00000000
        /*0030*/ 	.short	0x0002
        /*0032*/ 	.short	0x0010
        /*0034*/ 	.byte	0x00, 0xf0, 0x11, 0x00


	//----- nvinfo : EIATTR_KPARAM_INFO
	.align		4
.L_175:
        /*0038*/ 	.byte	0x04, 0x17
        /*003a*/ 	.short	(.L_177 - .L_176)
.L_176:
        /*003c*/ 	.word	0x00000000
        /*0040*/ 	.short	0x0001
        /*0042*/ 	.short	0x0008
        /*0044*/ 	.byte	0x00, 0xf5, 0x21, 0x00


	//----- nvinfo : EIATTR_KPARAM_INFO
	.align		4
.L_177:
        /*0048*/ 	.byte	0x04, 0x17
        /*004a*/ 	.short	(.L_179 - .L_178)
.L_178:
        /*004c*/ 	.word	0x00000000
        /*0050*/ 	.short	0x0000
        /*0052*/ 	.short	0x0000
        /*0054*/ 	.byte	0x00, 0xf5, 0x21, 0x00


	//----- nvinfo : EIATTR_SPARSE_MMA_MASK
	.align		4
.L_179:
        /*0058*/ 	.byte	0x03, 0x50
        /*005a*/ 	.short	0x0000


	//----- nvinfo : EIATTR_MAXREG_COUNT
	.align		4
        /*005c*/ 	.byte	0x03, 0x1b
        /*005e*/ 	.short	0x00ff


	//----- nvinfo : EIATTR_MERCURY_ISA_VERSION
	.align		4
        /*0060*/ 	.byte	0x03, 0x5f
        /*0062*/ 	.short	0x0101


	//----- nvinfo : EIATTR_VRC_CTA_INIT_COUNT
	.align		4
        /*0064*/ 	.byte	0x02, 0x4a
	.zero		1
	.zero		1


	//----- nvinfo : EIATTR_EXIT_INSTR_OFFSETS
	.align		4
        /*0068*/ 	.byte	0x04, 0x1c
        /*006a*/ 	.short	(.L_181 - .L_180)


	//   ....[0]....
.L_180:
        /*006c*/ 	.word	0x00000070


	//   ....[1]....
        /*0070*/ 	.word	0x00000b30


	//----- nvinfo : EIATTR_CBANK_PARAM_SIZE
	.align		4
.L_181:
        /*0074*/ 	.byte	0x03, 0x19
        /*0076*/ 	.short	0x001c


	//----- nvinfo : EIATTR_PARAM_CBANK
	.align		4
        /*0078*/ 	.byte	0x04, 0x0a
        /*007a*/ 	.short	(.L_183 - .L_182)
	.align		4
.L_182:
        /*007c*/ 	.word	index@(.nv.constant0._Z16fm_order2_kernelPK6__halfPS_iii)
        /*0080*/ 	.short	0x0380
        /*0082*/ 	.short	0x001c


	//----- nvinfo : EIATTR_SW_WAR
	.align		4
.L_183:
        /*0084*/ 	.byte	0x04, 0x36
        /*0086*/ 	.short	(.L_185 - .L_184)
.L_184:
        /*0088*/ 	.word	0x00000008
.L_185:


//--------------------- .nv.callgraph             --------------------------
	.section	.nv.callgraph,"",@"SHT_CUDA_CALLGRAPH"
	.align	4
	.sectionentsize	8
	.align		4
        /*0000*/ 	.word	0x00000000
	.align		4
        /*0004*/ 	.word	0xffffffff
	.align		4
        /*0008*/ 	.word	0x00000000
	.align		4
        /*000c*/ 	.word	0xfffffffe
	.align		4
        /*0010*/ 	.word	0x00000000
	.align		4
        /*0014*/ 	.word	0xfffffffd
	.align		4
        /*0018*/ 	.word	0x00000000
	.align		4
        /*001c*/ 	.word	0xfffffffc


//--------------------- .text._Z25FeatureInteractionSumGradI6__halfLi1EEvll9GradParamIT_XT0_EE --------------------------
	.section	.text._Z25FeatureInteractionSumGradI6__halfLi1EEvll9GradParamIT_XT0_EE,"ax",@progbits
	.align	128
        .global         _Z25FeatureInteractionSumGradI6__halfLi1EEvll9GradParamIT_XT0_EE
        .type           _Z25FeatureInteractionSumGradI6__halfLi1EEvll9GradParamIT_XT0_EE,@function
        .size           _Z25FeatureInteractionSumGradI6__halfLi1EEvll9GradParamIT_XT0_EE,(.L_x_103 - _Z25FeatureInteractionSumGradI6__halfLi1EEvll9GradParamIT_XT0_EE)
        .other          _Z25FeatureInteractionSumGradI6__halfLi1EEvll9GradParamIT_XT0_EE,@"STO_CUDA_ENTRY STV_DEFAULT"
_Z25FeatureInteractionSumGradI6__halfLi1EEvll9GradParamIT_XT0_EE:
.text._Z25FeatureInteractionSumGradI6__halfLi1EEvll9GradParamIT_XT0_EE:
[----:B------:R-:W-:Y:S01]  /*0000*/  LDC R1, c[0x0][0x37c] ;  /* 0x0000df00ff017b82 */ /* 0x000fe20000000800 */
[----:B------:R-:W0:Y:S07]  /*0010*/  S2R R2, SR_TID.Y ;  /* 0x0000000000027919 */ /* 0x000e2e0000002200 */
[----:B------:R-:W0:Y:S01]  /*0020*/  S2UR UR4, SR_CTAID.X ;  /* 0x00000000000479c3 */ /* 0x000e220000002500 */
[----:B------:R-:W1:Y:S07]  /*0030*/  LDCU.64 UR6, c[0x0][0x380] ;  /* 0x00007000ff0677ac */ /* 0x000e6e0008000a00 */
[----:B------:R-:W0:Y:S02]  /*0040*/  LDC R5, c[0x0][0x364] ;  /* 0x0000d900ff057b82 */ /* 0x000e240000000800 */
[----:B0-----:R-:W-:-:S05]  /*0050*/  IMAD R2, R5, UR4, R2 ;  /* 0x0000000405027c24 */ /* 0x001fca000f8e0202 */
[----:B-1----:R-:W-:Y:S02]  /*0060*/  ISETP.GE.U32.AND P0, PT, R2, UR6, PT ;  /* 0x0000000602007c0c */ /* 0x002fe4000bf06070 */
[----:B------:R-:W-:-:S04]  /*0070*/  SHF.R.S32.HI R3, RZ, 0x1f, R2 ;  /* 0x0000001fff037819 */ /* 0x000fc80000011402 */
[----:B------:R-:W-:-:S13]  /*0080*/  ISETP.GE.AND.EX P0, PT, R3, UR7, PT, P0 ;  /* 0x0000000703007c0c */ /* 0x000fda000bf06300 */
[----:B------:R-:W-:Y:S05]  /*0090*/  @P0 EXIT ;  /* 0x000000000000094d */ /* 0x000fea0003800000 */
[----:B------:R-:W0:Y:S01]  /*00a0*/  LDC R4, c[0x0][0x3a0] ;  /* 0x0000e800ff047b82 */ /* 0x000e220000000800 */
[----:B------:R-:W0:Y:S02]  /*00b0*/  LDCU UR4, c[0x0][0x3b0] ;  /* 0x00007600ff0477ac */ /* 0x000e240008000800 */
[----:B0-----:R-:W-:-:S04]  /*00c0*/  VIMNMX R0, PT, PT, R4, UR4, PT ;  /* 0x0000000404007c48 */ /* 0x001fc8000bfe0100 */
[----:B------:R-:W-:-:S13]  /*00d0*/  ISETP.GE.AND P0, PT, R0, 0x1, PT ;  /* 0x000000010000780c */ /* 0x000fda0003f06270 */
[----:B------:R-:W-:Y:S05]  /*00e0*/  @!P0 EXIT ;  /* 0x000000000000894d */ /* 0x000fea0003800000 */
[----:B------:R-:W0:Y:S01]  /*00f0*/  LDC.64 R8, c[0x0][0x388] ;  /* 0x0000e200ff087b82 */ /* 0x000e220000000a00 */
[----:B------:R-:W1:Y:S01]  /*0100*/  LDCU UR4, c[0x0][0x370] ;  /* 0x00006e00ff0477ac */ /* 0x000e620008000800 */
[----:B------:R-:W-:Y:S01]  /*0110*/  LOP3.LUT R0, R4, 0xf, RZ, 0xc0, !PT ;  /* 0x0000000f04007812 */ /* 0x000fe200078ec0ff */
[----:B------:R-:W2:Y:S03]  /*0120*/  LDCU.64 UR8, c[0x0][0x358] ;  /* 0x00006b00ff0877ac */ /* 0x000ea60008000a00 */
[----:B------:R-:W-:Y:S01]  /*0130*/  IADD3 R0, PT, PT, R0, -0x1, RZ ;  /* 0xffffffff00007810 */ /* 0x000fe20007ffe0ff */
[----:B------:R-:W3:Y:S03]  /*0140*/  LDCU UR6, c[0x0][0x360] ;  /* 0x00006c00ff0677ac */ /* 0x000ee60008000800 */
[----:B------:R-:W-:-:S02]  /*0150*/  ISETP.GE.U32.AND P1, PT, R0, 0x7, PT ;  /* 0x000000070000780c */ /* 0x000fc40003f26070 */
[----:B------:R-:W-:Y:S01]  /*0160*/  LOP3.LUT R0, R4, 0x7ffffff8, RZ, 0xc0, !PT ;  /* 0x7ffffff804007812 */ /* 0x000fe200078ec0ff */
[----:B------:R-:W-:Y:S02]  /*0170*/  IMAD.MOV.U32 R4, RZ, RZ, R2 ;  /* 0x000000ffff047224 */ /* 0x000fe400078e0002 */
[----:B-1----:R-:W-:Y:S01]  /*0180*/  IMAD R5, R5, UR4, RZ ;  /* 0x0000000405057c24 */ /* 0x002fe2000f8e02ff */
[C-C-:B0-----:R-:W-:Y:S02]  /*0190*/  SHF.L.U64.HI R6, R8.reuse, 0x5, R9.reuse ;  /* 0x0000000508067819 */ /* 0x141fe40000010209 */
[C---:B------:R-:W-:Y:S02]  /*01a0*/  SHF.L.U64.HI R9, R8.reuse, 0x1, R9 ;  /* 0x0000000108097819 */ /* 0x040fe40000010209 */
[----:B--23--:R-:W-:-:S07]  /*01b0*/  SHF.L.U32 R7, R8, 0x1, RZ ;  /* 0x0000000108077819 */ /* 0x00cfce00000006ff */
.L_x_13:
[----:B0-----:R-:W0:Y:S01]  /*01c0*/  S2R R11, SR_TID.X ;  /* 0x00000000000b7919 */ /* 0x001e220000002100 */
[----:B------:R-:W0:Y:S01]  /*01d0*/  LDCU.64 UR4, c[0x0][0x388] ;  /* 0x00007100ff0477ac */ /* 0x000e220008000a00 */
[----:B------:R-:W-:Y:S01]  /*01e0*/  BSSY.RECONVERGENT B0, `(.L_x_0) ;  /* 0x00001f4000007945 */ /* 0x000fe20003800200 */
[----:B0-----:R-:W-:-:S04]  /*01f0*/  ISETP.GE.U32.AND P0, PT, R11, UR4, PT ;  /* 0x000000040b007c0c */ /* 0x001fc8000bf06070 */
[----:B------:R-:W-:-:S13]  /*0200*/  ISETP.GE.AND.EX P0, PT, RZ, UR5, PT, P0 ;  /* 0x00000005ff007c0c */ /* 0x000fda000bf06300 */
[----:B-12---:R-:W-:Y:S05]  /*0210*/  @P0 BRA `(.L_x_1) ;  /* 0x0000001c00c00947 */ /* 0x006fea0003800000 */
[----:B------:R-:W0:Y:S01]  /*0220*/  LDCU UR4, c[0x0][0x3a0] ;  /* 0x00007400ff0477ac */ /* 0x000e220008000800 */
[----:B------:R-:W-:Y:S02]  /*0230*/  HFMA2 R13, -RZ, RZ, 0, 0 ;  /* 0x00000000ff0d7431 */ /* 0x000fe400000001ff */
[----:B------:R-:W-:Y:S02]  /*0240*/  IMAD.MOV.U32 R12, RZ, RZ, R11 ;  /* 0x000000ffff0c7224 */ /* 0x000fe400078e000b */
[----:B0-----:R-:W-:-:S05]  /*0250*/  IMAD R10, R2, UR4, RZ ;  /* 0x00000004020a7c24 */ /* 0x001fca000f8e02ff */
[----:B------:R-:W-:-:S07]  /*0260*/  SHF.R.S32.HI R16, RZ, 0x1f, R10 ;  /* 0x0000001fff107819 */ /* 0x000fce000001140a */
.L_x_12:
[----:B0-2---:R-:W0:Y:S01]  /*0270*/  LDC R17, c[0x0][0x3a0] ;  /* 0x0000e800ff117b82 */ /* 0x005e220000000800 */
[----:B------:R-:W-:Y:S01]  /*0280*/  IMAD.MOV.U32 R21, RZ, RZ, RZ ;  /* 0x000000ffff157224 */ /* 0x000fe200078e00ff */
[----:B-1----:R-:W-:Y:S02]  /*0290*/  MOV R25, RZ ;  /* 0x000000ff00197202 */ /* 0x002fe40000000f00 */
[----:B0-----:R-:W-:-:S13]  /*02a0*/  ISETP.GE.U32.AND P0, PT, R17, 0x10, PT ;  /* 0x000000101100780c */ /* 0x001fda0003f06070 */
[----:B------:R-:W-:Y:S05]  /*02b0*/  @!P0 BRA `(.L_x_2) ;  /* 0x0000000400888947 */ /* 0x000fea0003800000 */
[----:B------:R-:W0:Y:S01]  /*02c0*/  LDCU.64 UR10, c[0x0][0x388] ;  /* 0x00007100ff0a77ac */ /* 0x000e220008000a00 */
[----:B------:R-:W1:Y:S01]  /*02d0*/  LDC R18, c[0x0][0x3a0] ;  /* 0x0000e800ff127b82 */ /* 0x000e620000000800 */
[----:B------:R-:W-:Y:S01]  /*02e0*/  MOV R21, RZ ;  /* 0x000000ff00157202 */ /* 0x000fe20000000f00 */
[----:B------:R-:W2:Y:S01]  /*02f0*/  LDCU.64 UR4, c[0x0][0x398] ;  /* 0x00007300ff0477ac */ /* 0x000ea20008000a00 */
[----:B0-----:R-:W-:Y:S02]  /*0300*/  IMAD R19, R16, UR10, RZ ;  /* 0x0000000a10137c24 */ /* 0x001fe4000f8e02ff */
[----:B------:R-:W-:-:S04]  /*0310*/  IMAD.WIDE.U32 R14, R10, UR10, R12 ;  /* 0x0000000a0a0e7c25 */ /* 0x000fc8000f8e000c */
[----:B------:R-:W-:Y:S01]  /*0320*/  IMAD R19, R10, UR11, R19 ;  /* 0x0000000b0a137c24 */ /* 0x000fe2000f8e0213 */
[----:B-1----:R-:W-:Y:S02]  /*0330*/  LOP3.LUT R18, R18, 0x7ffffff0, RZ, 0xc0, !PT ;  /* 0x7ffffff012127812 */ /* 0x002fe400078ec0ff */
[----:B--2---:R-:W-:Y:S01]  /*0340*/  LEA R20, P0, R14, UR4, 0x1 ;  /* 0x000000040e147c11 */ /* 0x004fe2000f8008ff */
[----:B------:R-:W-:Y:S02]  /*0350*/  IMAD.IADD R19, R15, 0x1, R19 ;  /* 0x000000010f137824 */ /* 0x000fe400078e0213 */
[----:B------:R-:W-:-:S03]  /*0360*/  IMAD.MOV R31, RZ, RZ, -R18 ;  /* 0x000000ffff1f7224 */ /* 0x000fc600078e0a12 */
[----:B------:R-:W-:-:S07]  /*0370*/  LEA.HI.X R19, R14, UR5, R19, 0x1, P0 ;  /* 0x000000050e137c11 */ /* 0x000fce00080f0c13 */
.L_x_3:
[----:B------:R-:W-:Y:S01]  /*0380*/  IADD3 R34, P0, PT, R20, R7, RZ ;  /* 0x0000000714227210 */ /* 0x000fe20007f1e0ff */
[----:B------:R-:W-:Y:S01]  /*0390*/  IMAD.MOV.U32 R23, RZ, RZ, R19 ;  /* 0x000000ffff177224 */ /* 0x000fe200078e0013 */
[----:B------:R-:W-:Y:S02]  /*03a0*/  MOV R22, R20 ;  /* 0x0000001400167202 */ /* 0x000fe40000000f00 */
[----:B------:R-:W-:Y:S02]  /*03b0*/  IADD3.X R35, PT, PT, R19, R9, RZ, P0, !PT ;  /* 0x0000000913237210 */ /* 0x000fe400007fe4ff */
[-C--:B------:R-:W-:Y:S02]  /*03c0*/  IADD3 R36, P0, PT, R34, R7.reuse, RZ ;  /* 0x0000000722247210 */ /* 0x080fe40007f1e0ff */
[----:B------:R-:W2:Y:S03]  /*03d0*/  LDG.E.U16 R22, desc[UR8][R22.64] ;  /* 0x0000000816167981 */ /* 0x000ea6000c1e1500 */
[----:B------:R-:W-:Y:S01]  /*03e0*/  IMAD.X R37, R35, 0x1, R9, P0 ;  /* 0x0000000123257824 */ /* 0x000fe200000e0609 */
[----:B------:R0:W3:Y:S01]  /*03f0*/  LDG.E.U16 R28, desc[UR8][R34.64] ;  /* 0x00000008221c7981 */ /* 0x0000e2000c1e1500 */
[----:B------:R-:W-:-:S03]  /*0400*/  IADD3 R24, P0, PT, R36, R7, RZ ;  /* 0x0000000724187210 */ /* 0x000fc60007f1e0ff */
[----:B------:R-:W4:Y:S01]  /*0410*/  LDG.E.U16 R29, desc[UR8][R36.64] ;  /* 0x00000008241d7981 */ /* 0x000f22000c1e1500 */
[----:B------:R-:W-:-:S05]  /*0420*/  IADD3.X R25, PT, PT, R37, R9, RZ, P0, !PT ;  /* 0x0000000925197210 */ /* 0x000fca00007fe4ff */
[----:B------:R1:W5:Y:S01]  /*0430*/  LDG.E.U16 R30, desc[UR8][R24.64] ;  /* 0x00000008181e7981 */ /* 0x000362000c1e1500 */
[----:B------:R-:W-:-:S05]  /*0440*/  IADD3 R14, P0, PT, R24, R7, RZ ;  /* 0x00000007180e7210 */ /* 0x000fca0007f1e0ff */
[----:B------:R-:W-:Y:S01]  /*0450*/  IMAD.X R15, R25, 0x1, R9, P0 ;  /* 0x00000001190f7824 */ /* 0x000fe200000e0609 */
[----:B------:R-:W-:-:S04]  /*0460*/  IADD3 R26, P0, PT, R14, R7, RZ ;  /* 0x000000070e1a7210 */ /* 0x000fc80007f1e0ff */
[----:B------:R-:W-:Y:S02]  /*0470*/  IADD3.X R27, PT, PT, R15, R9, RZ, P0, !PT ;  /* 0x000000090f1b7210 */ /* 0x000fe400007fe4ff */
[-C--:B------:R-:W-:Y:S01]  /*0480*/  IADD3 R32, P0, PT, R26, R7.reuse, RZ ;  /* 0x000000071a207210 */ /* 0x080fe20007f1e0ff */
[----:B------:R-:W5:Y:S04]  /*0490*/  LDG.E.U16 R15, desc[UR8][R14.64] ;  /* 0x000000080e0f7981 */ /* 0x000f68000c1e1500 */
[----:B------:R-:W-:Y:S01]  /*04a0*/  IMAD.X R33, R27, 0x1, R9, P0 ;  /* 0x000000011b217824 */ /* 0x000fe200000e0609 */
[----:B0-----:R-:W-:Y:S01]  /*04b0*/  IADD3 R34, P0, PT, R32, R7, RZ ;  /* 0x0000000720227210 */ /* 0x001fe20007f1e0ff */
[----:B------:R-:W5:Y:S03]  /*04c0*/  LDG.E.U16 R27, desc[UR8][R26.64] ;  /* 0x000000081a1b7981 */ /* 0x000f66000c1e1500 */
[----:B------:R-:W-:Y:S01]  /*04d0*/  IADD3.X R35, PT, PT, R33, R9, RZ, P0, !PT ;  /* 0x0000000921237210 */ /* 0x000fe200007fe4ff */
[----:B------:R0:W5:Y:S01]  /*04e0*/  LDG.E.U16 R14, desc[UR8][R32.64] ;  /* 0x00000008200e7981 */ /* 0x000162000c1e1500 */
[----:B-1----:R-:W-:-:S05]  /*04f0*/  IADD3 R24, P0, PT, R34, R7, RZ ;  /* 0x0000000722187210 */ /* 0x002fca0007f1e0ff */
[----:B------:R-:W-:Y:S01]  /*0500*/  IMAD.X R25, R35, 0x1, R9, P0 ;  /* 0x0000000123197824 */ /* 0x000fe200000e0609 */
[----:B------:R1:W5:Y:S01]  /*0510*/  LDG.E.U16 R26, desc[UR8][R34.64] ;  /* 0x00000008221a7981 */ /* 0x000362000c1e1500 */
[----:B0-----:R-:W-:-:S04]  /*0520*/  IADD3 R32, P0, PT, R24, R7, RZ ;  /* 0x0000000718207210 */ /* 0x001fc80007f1e0ff */
[----:B------:R-:W-:Y:S02]  /*0530*/  IADD3.X R33, PT, PT, R25, R9, RZ, P0, !PT ;  /* 0x0000000919217210 */ /* 0x000fe400007fe4ff */
[-C--:B------:R-:W-:Y:S01]  /*0540*/  IADD3 R36, P0, PT, R32, R7.reuse, RZ ;  /* 0x0000000720247210 */ /* 0x080fe20007f1e0ff */
[----:B------:R-:W5:Y:S04]  /*0550*/  LDG.E.U16 R25, desc[UR8][R24.64] ;  /* 0x0000000818197981 */ /* 0x000f68000c1e1500 */
[----:B------:R-:W-:Y:S01]  /*0560*/  IMAD.X R37, R33, 0x1, R9, P0 ;  /* 0x0000000121257824 */ /* 0x000fe200000e0609 */
[----:B-1----:R-:W-:-:S04]  /*0570*/  IADD3 R34, P0, PT, R36, R7, RZ ;  /* 0x0000000724227210 */ /* 0x002fc80007f1e0ff */
[----:B------:R-:W-:Y:S01]  /*0580*/  IADD3.X R35, PT, PT, R37, R9, RZ, P0, !PT ;  /* 0x0000000925237210 */ /* 0x000fe200007fe4ff */
[----:B------:R0:W5:Y:S04]  /*0590*/  LDG.E.U16 R24, desc[UR8][R32.64] ;  /* 0x0000000820187981 */ /* 0x000168000c1e1500 */
[----:B------:R1:W5:Y:S01]  /*05a0*/  LDG.E.U16 R23, desc[UR8][R36.64] ;  /* 0x0000000824177981 */ /* 0x000362000c1e1500 */
[----:B0-----:R-:W-:-:S05]  /*05b0*/  IADD3 R32, P0, PT, R34, R7, RZ ;  /* 0x0000000722207210 */ /* 0x001fca0007f1e0ff */
[----:B------:R-:W-:Y:S01]  /*05c0*/  IMAD.X R33, R35, 0x1, R9, P0 ;  /* 0x0000000123217824 */ /* 0x000fe200000e0609 */
[----:B-1----:R-:W-:-:S04]  /*05d0*/  IADD3 R36, P0, PT, R32, R7, RZ ;  /* 0x0000000720247210 */ /* 0x002fc80007f1e0ff */
[----:B------:R-:W-:Y:S01]  /*05e0*/  IADD3.X R37, PT, PT, R33, R9, RZ, P0, !PT ;  /* 0x0000000921257210 */ /* 0x000fe200007fe4ff */
[----:B--2---:R-:W-:Y:S02]  /*05f0*/  HADD2.F32 R22, -RZ, R22.H0_H0 ;  /* 0x20000016ff167230 */ /* 0x004fe40000004100 */
[----:B---3--:R-:W-:-:S03]  /*0600*/  HADD2.F32 R28, -RZ, R28.H0_H0 ;  /* 0x2000001cff1c7230 */ /* 0x008fc60000004100 */
[----:B------:R-:W-:Y:S02]  /*0610*/  FADD R21, R22, R21 ;  /* 0x0000001516157221 */ /* 0x000fe40000000000 */
[----:B------:R0:W2:Y:S01]  /*0620*/  LDG.E.U16 R22, desc[UR8][R34.64] ;  /* 0x0000000822167981 */ /* 0x0000a2000c1e1500 */
[----:B----4-:R-:W-:Y:S02]  /*0630*/  HADD2.F32 R29, -RZ, R29.H0_H0 ;  /* 0x2000001dff1d7230 */ /* 0x010fe40000004100 */
[----:B------:R-:W-:Y:S02]  /*0640*/  FADD R28, R21, R28 ;  /* 0x0000001c151c7221 */ /* 0x000fe40000000000 */
[----:B------:R1:W3:Y:S01]  /*0650*/  LDG.E.U16 R21, desc[UR8][R32.64] ;  /* 0x0000000820157981 */ /* 0x0002e2000c1e1500 */
[-C--:B0-----:R-:W-:Y:S01]  /*0660*/  IADD3 R34, P0, PT, R36, R7.reuse, RZ ;  /* 0x0000000724227210 */ /* 0x081fe20007f1e0ff */
[----:B------:R-:W-:Y:S01]  /*0670*/  FADD R29, R28, R29 ;  /* 0x0000001d1c1d7221 */ /* 0x000fe20000000000 */
[----:B-----5:R-:W-:Y:S01]  /*0680*/  HADD2.F32 R30, -RZ, R30.H0_H0 ;  /* 0x2000001eff1e7230 */ /* 0x020fe20000004100 */
[----:B------:R-:W4:Y:S02]  /*0690*/  LDG.E.U16 R28, desc[UR8][R36.64] ;  /* 0x00000008241c7981 */ /* 0x000f24000c1e1500 */
[----:B------:R-:W-:Y:S01]  /*06a0*/  IMAD.X R35, R37, 0x1, R9, P0 ;  /* 0x0000000125237824 */ /* 0x000fe200000e0609 */
[----:B-1----:R-:W-:Y:S01]  /*06b0*/  IADD3 R32, P0, PT, R34, R7, RZ ;  /* 0x0000000722207210 */ /* 0x002fe20007f1e0ff */
[----:B------:R-:W-:-:S03]  /*06c0*/  FADD R30, R29, R30 ;  /* 0x0000001e1d1e7221 */ /* 0x000fc60000000000 */
[----:B------:R-:W-:Y:S01]  /*06d0*/  IADD3.X R33, PT, PT, R35, R9, RZ, P0, !PT ;  /* 0x0000000923217210 */ /* 0x000fe200007fe4ff */
[----:B------:R-:W5:Y:S04]  /*06e0*/  LDG.E.U16 R29, desc[UR8][R34.64] ;  /* 0x00000008221d7981 */ /* 0x000f68000c1e1500 */
[----:B------:R-:W5:Y:S01]  /*06f0*/  LDG.E.U16 R32, desc[UR8][R32.64] ;  /* 0x0000000820207981 */ /* 0x000f62000c1e1500 */
[----:B------:R-:W-:-:S05]  /*0700*/  HADD2.F32 R15, -RZ, R15.H0_H0 ;  /* 0x2000000fff0f7230 */ /* 0x000fca0000004100 */
[----:B------:R-:W-:Y:S01]  /*0710*/  FADD R15, R30, R15 ;  /* 0x0000000f1e0f7221 */ /* 0x000fe20000000000 */
[----:B------:R-:W-:Y:S02]  /*0720*/  HADD2.F32 R30, -RZ, R27.H0_H0 ;  /* 0x2000001bff1e7230 */ /* 0x000fe40000004100 */
[----:B------:R-:W-:-:S03]  /*0730*/  HADD2.F32 R14, -RZ, R14.H0_H0 ;  /* 0x2000000eff0e7230 */ /* 0x000fc60000004100 */
[----:B------:R-:W-:Y:S01]  /*0740*/  FADD R15, R15, R30 ;  /* 0x0000001e0f0f7221 */ /* 0x000fe20000000000 */
[----:B------:R-:W-:-:S03]  /*0750*/  HADD2.F32 R26, -RZ, R26.H0_H0 ;  /* 0x2000001aff1a7230 */ /* 0x000fc60000004100 */
[----:B------:R-:W-:-:S04]  /*0760*/  FADD R15, R15, R14 ;  /* 0x0000000e0f0f7221 */ /* 0x000fc80000000000 */
[----:B------:R-:W-:Y:S01]  /*0770*/  FADD R26, R15, R26 ;  /* 0x0000001a0f1a7221 */ /* 0x000fe20000000000 */
[----:B------:R-:W-:-:S05]  /*0780*/  HADD2.F32 R25, -RZ, R25.H0_H0 ;  /* 0x20000019ff197230 */ /* 0x000fca0000004100 */
[----:B------:R-:W-:Y:S01]  /*0790*/  FADD R25, R26, R25 ;  /* 0x000000191a197221 */ /* 0x000fe20000000000 */
[----:B------:R-:W-:Y:S02]  /*07a0*/  HADD2.F32 R24, -RZ, R24.H0_H0 ;  /* 0x20000018ff187230 */ /* 0x000fe40000004100 */
[----:B------:R-:W-:-:S03]  /*07b0*/  HADD2.F32 R23, -RZ, R23.H0_H0 ;  /* 0x20000017ff177230 */ /* 0x000fc60000004100 */
[----:B------:R-:W-:Y:S01]  /*07c0*/  FADD R24, R25, R24 ;  /* 0x0000001819187221 */ /* 0x000fe20000000000 */
[----:B------:R-:W-:-:S03]  /*07d0*/  VIADD R31, R31, 0x10 ;  /* 0x000000101f1f7836 */ /* 0x000fc60000000000 */
[----:B------:R-:W-:Y:S02]  /*07e0*/  FADD R23, R24, R23 ;  /* 0x0000001718177221 */ /* 0x000fe40000000000 */
[----:B------:R-:W-:Y:S02]  /*07f0*/  ISETP.NE.AND P0, PT, R31, RZ, PT ;  /* 0x000000ff1f00720c */ /* 0x000fe40003f05270 */
[----:B------:R-:W-:-:S04]  /*0800*/  LEA R20, P2, R8, R20, 0x5 ;  /* 0x0000001408147211 */ /* 0x000fc800078428ff */
[----:B------:R-:W-:Y:S01]  /*0810*/  IADD3.X R19, PT, PT, R19, R6, RZ, P2, !PT ;  /* 0x0000000613137210 */ /* 0x000fe200017fe4ff */
[----:B--2---:R-:W-:Y:S02]  /*0820*/  HADD2.F32 R22, -RZ, R22.H0_H0 ;  /* 0x20000016ff167230 */ /* 0x004fe40000004100 */
[----:B---3--:R-:W-:-:S03]  /*0830*/  HADD2.F32 R21, -RZ, R21.H0_H0 ;  /* 0x20000015ff157230 */ /* 0x008fc60000004100 */
[----:B------:R-:W-:-:S04]  /*0840*/  FADD R22, R23, R22 ;  /* 0x0000001617167221 */ /* 0x000fc80000000000 */
[----:B------:R-:W-:Y:S01]  /*0850*/  FADD R21, R22, R21 ;  /* 0x0000001516157221 */ /* 0x000fe20000000000 */
[----:B----4-:R-:W-:-:S05]  /*0860*/  HADD2.F32 R28, -RZ, R28.H0_H0 ;  /* 0x2000001cff1c7230 */ /* 0x010fca0000004100 */
[----:B------:R-:W-:Y:S01]  /*0870*/  FADD R21, R21, R28 ;  /* 0x0000001c15157221 */ /* 0x000fe20000000000 */
[----:B-----5:R-:W-:Y:S02]  /*0880*/  HADD2.F32 R14, -RZ, R29.H0_H0 ;  /* 0x2000001dff0e7230 */ /* 0x020fe40000004100 */
[----:B------:R-:W-:-:S03]  /*0890*/  HADD2.F32 R32, -RZ, R32.H0_H0 ;  /* 0x20000020ff207230 */ /* 0x000fc60000004100 */
[----:B------:R-:W-:-:S04]  /*08a0*/  FADD R21, R21, R14 ;  /* 0x0000000e15157221 */ /* 0x000fc80000000000 */
[----:B------:R-:W-:Y:S01]  /*08b0*/  FADD R21, R21, R32 ;  /* 0x0000002015157221 */ /* 0x000fe20000000000 */
[----:B------:R-:W-:Y:S06]  /*08c0*/  @P0 BRA `(.L_x_3) ;  /* 0xfffffff800ac0947 */ /* 0x000fec000383ffff */
[----:B------:R-:W-:-:S07]  /*08d0*/  IMAD.MOV.U32 R25, RZ, RZ, R18 ;  /* 0x000000ffff197224 */ /* 0x000fce00078e0012 */
.L_x_2:
[----:B------:R-:W0:Y:S02]  /*08e0*/  LDC R23, c[0x0][0x3a0] ;  /* 0x0000e800ff177b82 */ /* 0x000e240000000800 */
[----:B0-----:R-:W-:-:S04]  /*08f0*/  LOP3.LUT R14, R23, 0xf, RZ, 0xc0, !PT ;  /* 0x0000000f170e7812 */ /* 0x001fc800078ec0ff */
[----:B------:R-:W-:-:S13]  /*0900*/  ISETP.NE.AND P0, PT, R14, RZ, PT ;  /* 0x000000ff0e00720c */ /* 0x000fda0003f05270 */
[----:B------:R-:W-:Y:S05]  /*0910*/  @!P0 BRA `(.L_x_4) ;  /* 0x0000000400c88947 */ /* 0x000fea0003800000 */
[----:B------:R-:W-:-:S04]  /*0920*/  LOP3.LUT R20, R23, 0x7, RZ, 0xc0, !PT ;  /* 0x0000000717147812 */ /* 0x000fc800078ec0ff */
[----:B------:R-:W-:Y:S01]  /*0930*/  ISETP.NE.AND P0, PT, R20, RZ, PT ;  /* 0x000000ff1400720c */ /* 0x000fe20003f05270 */
[----:B------:R-:W-:-:S12]  /*0940*/  @!P1 BRA `(.L_x_5) ;  /* 0x0000000000c49947 */ /* 0x000fd80003800000 */
[----:B------:R-:W0:Y:S01]  /*0950*/  LDCU.64 UR4, c[0x0][0x388] ;  /* 0x00007100ff0477ac */ /* 0x000e220008000a00 */
[----:B------:R-:W-:Y:S01]  /*0960*/  IADD3 R15, P2, PT, R10, R25, RZ ;  /* 0x000000190a0f7210 */ /* 0x000fe20007f5e0ff */
[----:B------:R-:W1:Y:S03]  /*0970*/  LDCU.64 UR10, c[0x0][0x398] ;  /* 0x00007300ff0a77ac */ /* 0x000e660008000a00 */
[----:B------:R-:W-:-:S05]  /*0980*/  IADD3.X R14, PT, PT, RZ, R16, RZ, P2, !PT ;  /* 0x00000010ff0e7210 */ /* 0x000fca00017fe4ff */
[----:B0-----:R-:W-:Y:S02]  /*0990*/  IMAD R14, R14, UR4, RZ ;  /* 0x000000040e0e7c24 */ /* 0x001fe4000f8e02ff */
[----:B------:R-:W-:-:S04]  /*09a0*/  IMAD.WIDE.U32 R18, R15, UR4, R12 ;  /* 0x000000040f127c25 */ /* 0x000fc8000f8e000c */
[----:B------:R-:W-:Y:S01]  /*09b0*/  IMAD R15, R15, UR5, R14 ;  /* 0x000000050f0f7c24 */ /* 0x000fe2000f8e020e */
[----:B-1----:R-:W-:-:S03]  /*09c0*/  LEA R14, P3, R18, UR10, 0x1 ;  /* 0x0000000a120e7c11 */ /* 0x002fc6000f8608ff */
[----:B------:R-:W-:Y:S01]  /*09d0*/  IMAD.IADD R15, R19, 0x1, R15 ;  /* 0x00000001130f7824 */ /* 0x000fe200078e020f */
[----:B------:R-:W-:-:S04]  /*09e0*/  IADD3 R36, P2, PT, R14, R7, RZ ;  /* 0x000000070e247210 */ /* 0x000fc80007f5e0ff */
[----:B------:R-:W-:Y:S02]  /*09f0*/  LEA.HI.X R15, R18, UR11, R15, 0x1, P3 ;  /* 0x0000000b120f7c11 */ /* 0x000fe400098f0c0f */
[----:B------:R-:W-:Y:S02]  /*0a00*/  IADD3 R34, P3, PT, R36, R7, RZ ;  /* 0x0000000724227210 */ /* 0x000fe40007f7e0ff */
[----:B------:R-:W-:Y:S01]  /*0a10*/  IADD3.X R37, PT, PT, R15, R9, RZ, P2, !PT ;  /* 0x000000090f257210 */ /* 0x000fe200017fe4ff */
[----:B------:R0:W2:Y:S01]  /*0a20*/  LDG.E.U16 R24, desc[UR8][R14.64] ;  /* 0x000000080e187981 */ /* 0x0000a2000c1e1500 */
[----:B------:R-:W-:-:S03]  /*0a30*/  IADD3 R32, P2, PT, R34, R7, RZ ;  /* 0x0000000722207210 */ /* 0x000fc60007f5e0ff */
[----:B------:R-:W-:Y:S01]  /*0a40*/  IMAD.X R35, R37, 0x1, R9, P3 ;  /* 0x0000000125237824 */ /* 0x000fe200018e0609 */
[----:B------:R-:W-:Y:S01]  /*0a50*/  IADD3 R28, P3, PT, R32, R7, RZ ;  /* 0x00000007201c7210 */ /* 0x000fe20007f7e0ff */
[----:B------:R-:W3:Y:S03]  /*0a60*/  LDG.E.U16 R22, desc[UR8][R36.64] ;  /* 0x0000000824167981 */ /* 0x000ee6000c1e1500 */
[----:B------:R-:W-:Y:S01]  /*0a70*/  IADD3.X R33, PT, PT, R35, R9, RZ, P2, !PT ;  /* 0x0000000923217210 */ /* 0x000fe200017fe4ff */
[----:B------:R-:W4:Y:S01]  /*0a80*/  LDG.E.U16 R26, desc[UR8][R34.64] ;  /* 0x00000008221a7981 */ /* 0x000f22000c1e1500 */
[----:B------:R-:W-:-:S03]  /*0a90*/  IADD3 R30, P2, PT, R28, R7, RZ ;  /* 0x000000071c1e7210 */ /* 0x000fc60007f5e0ff */
[----:B------:R-:W-:Y:S01]  /*0aa0*/  IMAD.X R29, R33, 0x1, R9, P3 ;  /* 0x00000001211d7824 */ /* 0x000fe200018e0609 */
[----:B------:R3:W5:Y:S01]  /*0ab0*/  LDG.E.U16 R27, desc[UR8][R32.64] ;  /* 0x00000008201b7981 */ /* 0x000762000c1e1500 */
[----:B------:R-:W-:-:S03]  /*0ac0*/  IADD3 R18, P3, PT, R30, R7, RZ ;  /* 0x000000071e127210 */ /* 0x000fc60007f7e0ff */
[----:B------:R-:W-:Y:S01]  /*0ad0*/  IADD3.X R31, PT, PT, R29, R9, RZ, P2, !PT ;  /* 0x000000091d1f7210 */ /* 0x000fe200017fe4ff */
[----:B------:R-:W5:Y:S01]  /*0ae0*/  LDG.E.U16 R28, desc[UR8][R28.64] ;  /* 0x000000081c1c7981 */ /* 0x000f62000c1e1500 */
[----:B0-----:R-:W-:-:S03]  /*0af0*/  IADD3 R14, P2, PT, R18, R7, RZ ;  /* 0x00000007120e7210 */ /* 0x001fc60007f5e0ff */
[----:B------:R-:W-:Y:S01]  /*0b00*/  IMAD.X R19, R31, 0x1, R9, P3 ;  /* 0x000000011f137824 */ /* 0x000fe200018e0609 */
[----:B------:R-:W5:Y:S04]  /*0b10*/  LDG.E.U16 R30, desc[UR8][R30.64] ;  /* 0x000000081e1e7981 */ /* 0x000f68000c1e1500 */
[----:B------:R-:W-:Y:S01]  /*0b20*/  IADD3.X R15, PT, PT, R19, R9, RZ, P2, !PT ;  /* 0x00000009130f7210 */ /* 0x000fe200017fe4ff */
[----:B------:R-:W5:Y:S04]  /*0b30*/  LDG.E.U16 R18, desc[UR8][R18.64] ;  /* 0x0000000812127981 */ /* 0x000f68000c1e1500 */
[----:B------:R-:W5:Y:S01]  /*0b40*/  LDG.E.U16 R14, desc[UR8][R14.64] ;  /* 0x000000080e0e7981 */ /* 0x000f62000c1e1500 */
[----:B------:R-:W-:-:S02]  /*0b50*/  VIADD R25, R25, 0x8 ;  /* 0x0000000819197836 */ /* 0x000fc40000000000 */
[----:B--2---:R-:W-:-:S05]  /*0b60*/  HADD2.F32 R24, -RZ, R24.H0_H0 ;  /* 0x20000018ff187230 */ /* 0x004fca0000004100 */
[----:B------:R-:W-:Y:S01]  /*0b70*/  FADD R24, R21, R24 ;  /* 0x0000001815187221 */ /* 0x000fe20000000000 */
[----:B---3--:R-:W-:Y:S02]  /*0b80*/  HADD2.F32 R33, -RZ, R22.H0_H0 ;  /* 0x20000016ff217230 */ /* 0x008fe40000004100 */
[----:B----4-:R-:W-:-:S03]  /*0b90*/  HADD2.F32 R21, -RZ, R26.H0_H0 ;  /* 0x2000001aff157230 */ /* 0x010fc60000004100 */
[----:B------:R-:W-:Y:S01]  /*0ba0*/  FADD R24, R24, R33 ;  /* 0x0000002118187221 */ /* 0x000fe20000000000 */
[----:B-----5:R-:W-:-:S03]  /*0bb0*/  HADD2.F32 R22, -RZ, R27.H0_H0 ;  /* 0x2000001bff167230 */ /* 0x020fc60000004100 */
[----:B------:R-:W-:Y:S01]  /*0bc0*/  FADD R21, R24, R21 ;  /* 0x0000001518157221 */ /* 0x000fe20000000000 */
[----:B------:R-:W-:-:S03]  /*0bd0*/  HADD2.F32 R28, -RZ, R28.H0_H0 ;  /* 0x2000001cff1c7230 */ /* 0x000fc60000004100 */
[----:B------:R-:W-:Y:S01]  /*0be0*/  FADD R21, R21, R22 ;  /* 0x0000001615157221 */ /* 0x000fe20000000000 */
[----:B------:R-:W-:-:S03]  /*0bf0*/  HADD2.F32 R30, -RZ, R30.H0_H0 ;  /* 0x2000001eff1e7230 */ /* 0x000fc60000004100 */
[----:B------:R-:W-:Y:S01]  /*0c00*/  FADD R21, R21, R28 ;  /* 0x0000001c15157221 */ /* 0x000fe20000000000 */
[----:B------:R-:W-:-:S03]  /*0c10*/  HADD2.F32 R18, -RZ, R18.H0_H0 ;  /* 0x20000012ff127230 */ /* 0x000fc60000004100 */
[----:B------:R-:W-:Y:S01]  /*0c20*/  FADD R21, R21, R30 ;  /* 0x0000001e15157221 */ /* 0x000fe20000000000 */
[----:B------:R-:W-:-:S03]  /*0c30*/  HADD2.F32 R14, -RZ, R14.H0_H0 ;  /* 0x2000000eff0e7230 */ /* 0x000fc60000004100 */
[----:B------:R-:W-:-:S04]  /*0c40*/  FADD R21, R21, R18 ;  /* 0x0000001215157221 */ /* 0x000fc80000000000 */
[----:B------:R-:W-:-:S07]  /*0c50*/  FADD R21, R21, R14 ;  /* 0x0000000e15157221 */ /* 0x000fce0000000000 */
.L_x_5:
[----:B------:R-:W-:Y:S05]  /*0c60*/  @!P0 BRA `(.L_x_4) ;  /* 0x0000000000f48947 */ /* 0x000fea0003800000 */
[----:B------:R-:W-:Y:S02]  /*0c70*/  IADD3 R14, PT, PT, R20, -0x1, RZ ;  /* 0xffffffff140e7810 */ /* 0x000fe40007ffe0ff */
[----:B------:R-:W-:Y:S02]  /*0c80*/  LOP3.LUT R20, R23, 0x3, RZ, 0xc0, !PT ;  /* 0x0000000317147812 */ /* 0x000fe400078ec0ff */
[----:B------:R-:W-:Y:S02]  /*0c90*/  ISETP.GE.U32.AND P2, PT, R14, 0x3, PT ;  /* 0x000000030e00780c */ /* 0x000fe40003f46070 */
[----:B------:R-:W-:-:S11]  /*0ca0*/  ISETP.NE.AND P0, PT, R20, RZ, PT ;  /* 0x000000ff1400720c */ /* 0x000fd60003f05270 */
[----:B------:R-:W-:Y:S05]  /*0cb0*/  @!P2 BRA `(.L_x_6) ;  /* 0x000000000074a947 */ /* 0x000fea0003800000 */
[----:B------:R-:W0:Y:S01]  /*0cc0*/  LDCU.64 UR4, c[0x0][0x388] ;  /* 0x00007100ff0477ac */ /* 0x000e220008000a00 */
[----:B------:R-:W-:Y:S01]  /*0cd0*/  IADD3 R19, P2, PT, R10, R25, RZ ;  /* 0x000000190a137210 */ /* 0x000fe20007f5e0ff */
[----:B------:R-:W1:Y:S04]  /*0ce0*/  LDCU.64 UR10, c[0x0][0x398] ;  /* 0x00007300ff0a77ac */ /* 0x000e680008000a00 */
[----:B------:R-:W-:-:S04]  /*0cf0*/  IMAD.X R14, RZ, RZ, R16, P2 ;  /* 0x000000ffff0e7224 */ /* 0x000fc800010e0610 */
[----:B0-----:R-:W-:Y:S02]  /*0d00*/  IMAD R18, R14, UR4, RZ ;  /* 0x000000040e127c24 */ /* 0x001fe4000f8e02ff */
[----:B------:R-:W-:-:S04]  /*0d10*/  IMAD.WIDE.U32 R14, R19, UR4, R12 ;  /* 0x00000004130e7c25 */ /* 0x000fc8000f8e000c */
[----:B------:R-:W-:Y:S01]  /*0d20*/  IMAD R19, R19, UR5, R18 ;  /* 0x0000000513137c24 */ /* 0x000fe2000f8e0212 */
[----:B-1----:R-:W-:-:S04]  /*0d30*/  LEA R26, P3, R14, UR10, 0x1 ;  /* 0x0000000a0e1a7c11 */ /* 0x002fc8000f8608ff */
[----:B------:R-:W-:Y:S02]  /*0d40*/  IADD3 R19, PT, PT, R15, R19, RZ ;  /* 0x000000130f137210 */ /* 0x000fe40007ffe0ff */
[-C--:B------:R-:W-:Y:S02]  /*0d50*/  IADD3 R22, P2, PT, R26, R7.reuse, RZ ;  /* 0x000000071a167210 */ /* 0x080fe40007f5e0ff */
[----:B------:R-:W-:Y:S02]  /*0d60*/  LEA.HI.X R27, R14, UR11, R19, 0x1, P3 ;  /* 0x0000000b0e1b7c11 */ /* 0x000fe400098f0c13 */
[----:B------:R-:W-:-:S03]  /*0d70*/  IADD3 R18, P3, PT, R22, R7, RZ ;  /* 0x0000000716127210 */ /* 0x000fc60007f7e0ff */
[----:B------:R-:W-:Y:S01]  /*0d80*/  IMAD.X R23, R27, 0x1, R9, P2 ;  /* 0x000000011b177824 */ /* 0x000fe200010e0609 */
[----:B------:R-:W2:Y:S01]  /*0d90*/  LDG.E.U16 R26, desc[UR8][R26.64] ;  /* 0x000000081a1a7981 */ /* 0x000ea2000c1e1500 */
[----:B------:R-:W-:-:S03]  /*0da0*/  IADD3 R14, P2, PT, R18, R7, RZ ;  /* 0x00000007120e7210 */ /* 0x000fc60007f5e0ff */
[----:B------:R-:W-:Y:S01]  /*0db0*/  IADD3.X R19, PT, PT, R23, R9, RZ, P3, !PT ;  /* 0x0000000917137210 */ /* 0x000fe20001ffe4ff */
[----:B------:R-:W3:Y:S04]  /*0dc0*/  LDG.E.U16 R22, desc[UR8][R22.64] ;  /* 0x0000000816167981 */ /* 0x000ee8000c1e1500 */
[----:B------:R-:W-:Y:S01]  /*0dd0*/  IMAD.X R15, R19, 0x1, R9, P2 ;  /* 0x00000001130f7824 */ /* 0x000fe200010e0609 */
[----:B------:R-:W4:Y:S04]  /*0de0*/  LDG.E.U16 R18, desc[UR8][R18.64] ;  /* 0x0000000812127981 */ /* 0x000f28000c1e1500 */
[----:B------:R-:W5:Y:S01]  /*0df0*/  LDG.E.U16 R14, desc[UR8][R14.64] ;  /* 0x000000080e0e7981 */ /* 0x000f62000c1e1500 */
[----:B------:R-:W-:Y:S01]  /*0e00*/  IADD3 R25, PT, PT, R25, 0x4, RZ ;  /* 0x0000000419197810 */ /* 0x000fe20007ffe0ff */
[----:B--2---:R-:W-:-:S02]  /*0e10*/  HADD2.F32 R24, -RZ, R26.H0_H0 ;  /* 0x2000001aff187230 */ /* 0x004fc40000004100 */
[----:B---3--:R-:W-:-:S03]  /*0e20*/  HADD2.F32 R29, -RZ, R22.H0_H0 ;  /* 0x20000016ff1d7230 */ /* 0x008fc60000004100 */
[----:B------:R-:W-:Y:S01]  /*0e30*/  FADD R24, R21, R24 ;  /* 0x0000001815187221 */ /* 0x000fe20000000000 */
[----:B----4-:R-:W-:-:S03]  /*0e40*/  HADD2.F32 R21, -RZ, R18.H0_H0 ;  /* 0x20000012ff157230 */ /* 0x010fc60000004100 */
[----:B------:R-:W-:Y:S01]  /*0e50*/  FADD R24, R24, R29 ;  /* 0x0000001d18187221 */ /* 0x000fe20000000000 */
[----:B-----5:R-:W-:-:S03]  /*0e60*/  HADD2.F32 R26, -RZ, R14.H0_H0 ;  /* 0x2000000eff1a7230 */ /* 0x020fc60000004100 */
[----:B------:R-:W-:-:S04]  /*0e70*/  FADD R21, R24, R21 ;  /* 0x0000001518157221 */ /* 0x000fc80000000000 */
[----:B------:R-:W-:-:S07]  /*0e80*/  FADD R21, R21, R26 ;  /* 0x0000001a15157221 */ /* 0x000fce0000000000 */
.L_x_6:
        /* <DEDUP_REMOVED lines=9> */
[----:B------:R-:W-:-:S04]  /*0f20*/  IADD3 R15, PT, PT, R19, R15, RZ ;  /* 0x0000000f130f7210 */ /* 0x000fc80007ffe0ff */
[----:B------:R-:W-:-:S05]  /*0f30*/  LEA.HI.X R15, R18, UR11, R15, 0x1, P0 ;  /* 0x0000000b120f7c11 */ /* 0x000fca00080f0c0f */
[----:B------:R-:W2:Y:S01]  /*0f40*/  LDG.E.U16 R18, desc[UR8][R14.64] ;  /* 0x000000080e127981 */ /* 0x000ea2000c1e1500 */
[----:B------:R-:W-:Y:S01]  /*0f50*/  ISETP.NE.AND P0, PT, R20, 0x1, PT ;  /* 0x000000011400780c */ /* 0x000fe20003f05270 */
[----:B--2---:R-:W-:-:S05]  /*0f60*/  HADD2.F32 R18, -RZ, R18.H0_H0 ;  /* 0x20000012ff127230 */ /* 0x004fca0000004100 */
[----:B------:R-:W-:-:S07]  /*0f70*/  FADD R21, R21, R18 ;  /* 0x0000001215157221 */ /* 0x000fce0000000000 */
[----:B------:R-:W-:Y:S05]  /*0f80*/  @!P0 BRA `(.L_x_4) ;  /* 0x00000000002c8947 */ /* 0x000fea0003800000 */
[----:B------:R-:W-:Y:S02]  /*0f90*/  ISETP.NE.AND P0, PT, R20, 0x2, PT ;  /* 0x000000021400780c */ /* 0x000fe40003f05270 */
[----:B------:R-:W-:-:S05]  /*0fa0*/  IADD3 R18, P2, PT, R14, R7, RZ ;  /* 0x000000070e127210 */ /* 0x000fca0007f5e0ff */
[----:B------:R-:W-:-:S06]  /*0fb0*/  IMAD.X R19, R15, 0x1, R9, P2 ;  /* 0x000000010f137824 */ /* 0x000fcc00010e0609 */
[----:B------:R-:W-:Y:S02]  /*0fc0*/  @P0 IADD3 R14, P2, PT, R18, R7, RZ ;  /* 0x00000007120e0210 */ /* 0x000fe40007f5e0ff */
[----:B------:R-:W2:Y:S02]  /*0fd0*/  LDG.E.U16 R18, desc[UR8][R18.64] ;  /* 0x0000000812127981 */ /* 0x000ea4000c1e1500 */
[----:B------:R-:W-:-:S05]  /*0fe0*/  @P0 IADD3.X R15, PT, PT, R19, R9, RZ, P2, !PT ;  /* 0x00000009130f0210 */ /* 0x000fca00017fe4ff */
[----:B------:R-:W3:Y:S01]  /*0ff0*/  @P0 LDG.E.U16 R14, desc[UR8][R14.64] ;  /* 0x000000080e0e0981 */ /* 0x000ee2000c1e1500 */
[----:B--2---:R-:W-:-:S05]  /*1000*/  HADD2.F32 R20, -RZ, R18.H0_H0 ;  /* 0x20000012ff147230 */ /* 0x004fca0000004100 */
[----:B------:R-:W-:Y:S01]  /*1010*/  FADD R21, R21, R20 ;  /* 0x0000001415157221 */ /* 0x000fe20000000000 */
[----:B---3--:R-:W-:-:S05]  /*1020*/  @P0 HADD2.F32 R22, -RZ, R14.H0_H0 ;  /* 0x2000000eff160230 */ /* 0x008fca0000004100 */
[----:B------:R-:W-:-:S07]  /*1030*/  @P0 FADD R21, R21, R22 ;  /* 0x0000001615150221 */ /* 0x000fce0000000000 */
.L_x_4:
[----:B------:R-:W0:Y:S01]  /*1040*/  LDC.64 R14, c[0x0][0x388] ;  /* 0x0000e200ff0e7b82 */ /* 0x000e220000000a00 */
[----:B------:R-:W1:Y:S01]  /*1050*/  LDCU.64 UR4, c[0x0][0x390] ;  /* 0x00007200ff0477ac */ /* 0x000e620008000a00 */
[----:B------:R-:W-:Y:S01]  /*1060*/  ISETP.GE.U32.AND P0, PT, R17, 0x8, PT ;  /* 0x000000081100780c */ /* 0x000fe20003f06070 */
[----:B------:R-:W-:Y:S02]  /*1070*/  HFMA2 R17, -RZ, RZ, 0, 0 ;  /* 0x00000000ff117431 */ /* 0x000fe400000001ff */
[-C--:B0-----:R-:W-:Y:S02]  /*1080*/  IMAD R18, R3, R14.reuse, RZ ;  /* 0x0000000e03127224 */ /* 0x081fe400078e02ff */
[----:B------:R-:W-:-:S04]  /*1090*/  IMAD.WIDE.U32 R22, R4, R14, R12 ;  /* 0x0000000e04167225 */ /* 0x000fc800078e000c */
[----:B------:R-:W-:Y:S01]  /*10a0*/  IMAD R19, R4, R15, R18 ;  /* 0x0000000f04137224 */ /* 0x000fe200078e0212 */
[----:B-1----:R-:W-:-:S03]  /*10b0*/  LEA R18, P2, R22, UR4, 0x1 ;  /* 0x0000000416127c11 */ /* 0x002fc6000f8408ff */
[----:B------:R-:W-:-:S05]  /*10c0*/  IMAD.IADD R19, R23, 0x1, R19 ;  /* 0x0000000117137824 */ /* 0x000fca00078e0213 */
[----:B------:R-:W-:Y:S01]  /*10d0*/  LEA.HI.X R19, R22, UR5, R19, 0x1, P2 ;  /* 0x0000000516137c11 */ /* 0x000fe200090f0c13 */
[----:B------:R-:W-:Y:S06]  /*10e0*/  @!P0 BRA `(.L_x_7) ;  /* 0x0000000400d88947 */ /* 0x000fec0003800000 */
[----:B------:R-:W-:-:S07]  /*10f0*/  IMAD.MOV.U32 R17, RZ, RZ, RZ ;  /* 0x000000ffff117224 */ /* 0x000fce00078e00ff */
.L_x_8:
[----:B------:R-:W-:Y:S01]  /*1100*/  IADD3 R25, P0, PT, R10, R17, RZ ;  /* 0x000000110a197210 */ /* 0x000fe20007f1e0ff */
[----:B------:R-:W0:Y:S03]  /*1110*/  LDCU.64 UR4, c[0x0][0x398] ;  /* 0x00007300ff0477ac */ /* 0x000e260008000a00 */
[----:B------:R-:W-:-:S05]  /*1120*/  IADD3.X R23, PT, PT, RZ, R16, RZ, P0, !PT ;  /* 0x00000010ff177210 */ /* 0x000fca00007fe4ff */
[-C--:B------:R-:W-:Y:S02]  /*1130*/  IMAD R20, R23, R14.reuse, RZ ;  /* 0x0000000e17147224 */ /* 0x080fe400078e02ff */
[----:B------:R-:W-:-:S04]  /*1140*/  IMAD.WIDE.U32 R22, R25, R14, R12 ;  /* 0x0000000e19167225 */ /* 0x000fc800078e000c */
[----:B------:R-:W-:Y:S02]  /*1150*/  IMAD R25, R25, R15, R20 ;  /* 0x0000000f19197224 */ /* 0x000fe400078e0214 */
[----:B------:R-:W-:-:S03]  /*1160*/  IMAD.SHL.U32 R24, R22, 0x2, RZ ;  /* 0x0000000216187824 */ /* 0x000fc600078e00ff */
[----:B------:R-:W-:Y:S02]  /*1170*/  IADD3 R23, PT, PT, R23, R25, RZ ;  /* 0x0000001917177210 */ /* 0x000fe40007ffe0ff */
[----:B0-----:R-:W-:Y:S02]  /*1180*/  IADD3 R28, P0, PT, R24, UR4, RZ ;  /* 0x00000004181c7c10 */ /* 0x001fe4000ff1e0ff */
[----:B------:R-:W-:Y:S02]  /*1190*/  SHF.L.U64.HI R20, R22, 0x1, R23 ;  /* 0x0000000116147819 */ /* 0x000fe40000010217 */
[----:B------:R-:W2:Y:S02]  /*11a0*/  LDG.E.U16 R22, desc[UR8][R18.64] ;  /* 0x0000000812167981 */ /* 0x000ea4000c1e1500 */
[----:B------:R-:W-:Y:S01]  /*11b0*/  IADD3.X R29, PT, PT, R20, UR5, RZ, P0, !PT ;  /* 0x00000005141d7c10 */ /* 0x000fe200087fe4ff */
[----:B------:R-:W0:Y:S04]  /*11c0*/  LDCU.64 UR4, c[0x0][0x3a8] ;  /* 0x00007500ff0477ac */ /* 0x000e280008000a00 */
[----:B------:R-:W3:Y:S01]  /*11d0*/  LDG.E.U16 R23, desc[UR8][R28.64] ;  /* 0x000000081c177981 */ /* 0x000ee2000c1e1500 */
[----:B0-----:R-:W-:-:S04]  /*11e0*/  IADD3 R24, P0, PT, R24, UR4, RZ ;  /* 0x0000000418187c10 */ /* 0x001fc8000ff1e0ff */
[----:B------:R-:W-:Y:S01]  /*11f0*/  IADD3.X R25, PT, PT, R20, UR5, RZ, P0, !PT ;  /* 0x0000000514197c10 */ /* 0x000fe200087fe4ff */
[----:B--2---:R-:W-:Y:S02]  /*1200*/  HADD2.F32 R22, -RZ, R22.H0_H0 ;  /* 0x20000016ff167230 */ /* 0x004fe40000004100 */
[----:B---3--:R-:W-:-:S05]  /*1210*/  HADD2.F32 R26, -RZ, R23.H0_H0 ;  /* 0x20000017ff1a7230 */ /* 0x008fca0000004100 */
[----:B------:R-:W-:-:S04]  /*1220*/  FADD R23, -R26, R21 ;  /* 0x000000151a177221 */ /* 0x000fc80000000100 */
[----:B------:R-:W-:Y:S01]  /*1230*/  FMUL R23, R22, R23 ;  /* 0x0000001716177220 */ /* 0x000fe20000400000 */
[----:B------:R-:W-:-:S04]  /*1240*/  IADD3 R22, P2, PT, R28, R7, RZ ;  /* 0x000000071c167210 */ /* 0x000fc80007f5e0ff */
[----:B------:R-:W-:Y:S01]  /*1250*/  F2FP.F16.F32.PACK_AB R26, RZ, R23 ;  /* 0x00000017ff1a723e */ /* 0x000fe200000000ff */
[----:B------:R-:W-:-:S03]  /*1260*/  IMAD.X R23, R29, 0x1, R9, P2 ;  /* 0x000000011d177824 */ /* 0x000fc600010e0609 */
[----:B------:R-:W-:-:S05]  /*1270*/  PRMT R29, R26, 0x7610, R29 ;  /* 0x000076101a1d7816 */ /* 0x000fca000000001d */
[----:B------:R0:W-:Y:S04]  /*1280*/  STG.E.U16 desc[UR8][R24.64], R29 ;  /* 0x0000001d18007986 */ /* 0x0001e8000c101508 */
[----:B------:R-:W2:Y:S04]  /*1290*/  LDG.E.U16 R26, desc[UR8][R22.64] ;  /* 0x00000008161a7981 */ /* 0x000ea8000c1e1500 */
[----:B------:R-:W3:Y:S01]  /*12a0*/  LDG.E.U16 R20, desc[UR8][R18.64] ;  /* 0x0000000812147981 */ /* 0x000ee2000c1e1500 */
[----:B------:R-:W-:-:S05]  /*12b0*/  IADD3 R28, P2, PT, R22, R7, RZ ;  /* 0x00000007161c7210 */ /* 0x000fca0007f5e0ff */
[----:B0-----:R-:W-:Y:S02]  /*12c0*/  IMAD.X R29, R23, 0x1, R9, P2 ;  /* 0x00000001171d7824 */ /* 0x001fe400010e0609 */
[----:B--2---:R-:W-:Y:S02]  /*12d0*/  HADD2.F32 R26, -RZ, R26.H0_H0 ;  /* 0x2000001aff1a7230 */ /* 0x004fe40000004100 */
[----:B---3--:R-:W-:-:S03]  /*12e0*/  HADD2.F32 R20, -RZ, R20.H0_H0 ;  /* 0x20000014ff147230 */ /* 0x008fc60000004100 */
[----:B------:R-:W-:-:S04]  /*12f0*/  FADD R27, -R26, R21 ;  /* 0x000000151a1b7221 */ /* 0x000fc80000000100 */
[----:B------:R-:W-:Y:S01]  /*1300*/  FMUL R20, R20, R27 ;  /* 0x0000001b14147220 */ /* 0x000fe20000400000 */
[----:B------:R-:W-:-:S04]  /*1310*/  IADD3 R26, P0, PT, R24, R7, RZ ;  /* 0x00000007181a7210 */ /* 0x000fc80007f1e0ff */
[----:B------:R-:W-:Y:S02]  /*1320*/  F2FP.F16.F32.PACK_AB R20, RZ, R20 ;  /* 0x00000014ff14723e */ /* 0x000fe400000000ff */
[----:B------:R-:W-:Y:S02]  /*1330*/  IADD3.X R27, PT, PT, R25, R9, RZ, P0, !PT ;  /* 0x00000009191b7210 */ /* 0x000fe400007fe4ff */
        /* <DEDUP_REMOVED lines=69> */
[----:B------:R-:W-:Y:S02]  /*1790*/  VIADD R17, R17, 0x8 ;  /* 0x0000000811117836 */ /* 0x000fe40000000000 */
[----:B--2---:R-:W-:-:S02]  /*17a0*/  HADD2.F32 R26, -RZ, R24.H0_H0 ;  /* 0x20000018ff1a7230 */ /* 0x004fc40000004100 */
[----:B---3--:R-:W-:-:S03]  /*17b0*/  HADD2.F32 R20, -RZ, R20.H0_H0 ;  /* 0x20000014ff147230 */ /* 0x008fc60000004100 */
[----:B------:R-:W-:Y:S01]  /*17c0*/  FADD R27, -R26, R21 ;  /* 0x000000151a1b7221 */ /* 0x000fe20000000100 */
[----:B------:R-:W-:-:S03]  /*17d0*/  IADD3 R26, P0, PT, R22, R7, RZ ;  /* 0x00000007161a7210 */ /* 0x000fc60007f1e0ff */
[----:B------:R-:W-:Y:S01]  /*17e0*/  FMUL R20, R20, R27 ;  /* 0x0000001b14147220 */ /* 0x000fe20000400000 */
[----:B------:R-:W-:-:S04]  /*17f0*/  IADD3.X R27, PT, PT, R23, R9, RZ, P0, !PT ;  /* 0x00000009171b7210 */ /* 0x000fc800007fe4ff */
[----:B------:R-:W-:-:S05]  /*1800*/  F2FP.F16.F32.PACK_AB R20, RZ, R20 ;  /* 0x00000014ff14723e */ /* 0x000fca00000000ff */
[----:B------:R0:W-:Y:S01]  /*1810*/  STG.E.U16 desc[UR8][R26.64], R20 ;  /* 0x000000141a007986 */ /* 0x0001e2000c101508 */
[----:B------:R-:W-:-:S13]  /*1820*/  ISETP.NE.AND P0, PT, R17, R0, PT ;  /* 0x000000001100720c */ /* 0x000fda0003f05270 */
[----:B0-----:R-:W-:Y:S05]  /*1830*/  @P0 BRA `(.L_x_8) ;  /* 0xfffffff800300947 */ /* 0x001fea000383ffff */
[----:B------:R-:W-:-:S07]  /*1840*/  MOV R17, R0 ;  /* 0x0000000000117202 */ /* 0x000fce0000000f00 */
.L_x_7:
[----:B------:R-:W0:Y:S02]  /*1850*/  LDCU UR4, c[0x0][0x3a0] ;  /* 0x00007400ff0477ac */ /* 0x000e240008000800 */
[----:B0-----:R-:W-:-:S04]  /*1860*/  ULOP3.LUT UR5, UR4, 0x7, URZ, 0xc0, !UPT ;  /* 0x0000000704057892 */ /* 0x001fc8000f8ec0ff */
[----:B------:R-:W-:-:S09]  /*1870*/  UISETP.NE.AND UP0, UPT, UR5, URZ, UPT ;  /* 0x000000ff0500728c */ /* 0x000fd2000bf05270 */
[----:B------:R-:W-:Y:S05]  /*1880*/  BRA.U !UP0, `(.L_x_9) ;  /* 0x00000009080c7547 */ /* 0x000fea000b800000 */
[----:B------:R-:W-:Y:S02]  /*1890*/  UIADD3 UR5, UPT, UPT, UR5, -0x1, URZ ;  /* 0xffffffff05057890 */ /* 0x000fe4000fffe0ff */
[----:B------:R-:W-:Y:S02]  /*18a0*/  ULOP3.LUT UR4, UR4, 0x3, URZ, 0xc0, !UPT ;  /* 0x0000000304047892 */ /* 0x000fe4000f8ec0ff */
[----:B------:R-:W-:Y:S02]  /*18b0*/  UISETP.GE.U32.AND UP0, UPT, UR5, 0x3, UPT ;  /* 0x000000030500788c */ /* 0x000fe4000bf06070 */
[----:B------:R-:W-:-:S07]  /*18c0*/  UISETP.NE.AND UP1, UPT, UR4, URZ, UPT ;  /* 0x000000ff0400728c */ /* 0x000fce000bf25270 */
[----:B------:R-:W-:Y:S05]  /*18d0*/  BRA.U !UP0, `(.L_x_10) ;  /* 0x0000000108f87547 */ /* 0x000fea000b800000 */
[----:B------:R-:W-:Y:S01]  /*18e0*/  IADD3 R25, P0, PT, R10, R17, RZ ;  /* 0x000000110a197210 */ /* 0x000fe20007f1e0ff */
[----:B------:R-:W0:Y:S04]  /*18f0*/  LDCU.64 UR10, c[0x0][0x398] ;  /* 0x00007300ff0a77ac */ /* 0x000e280008000a00 */
[----:B------:R-:W-:-:S04]  /*1900*/  IMAD.X R23, RZ, RZ, R16, P0 ;  /* 0x000000ffff177224 */ /* 0x000fc800000e0610 */
[-C--:B------:R-:W-:Y:S02]  /*1910*/  IMAD R20, R23, R14.reuse, RZ ;  /* 0x0000000e17147224 */ /* 0x080fe400078e02ff */
[----:B------:R-:W-:-:S04]  /*1920*/  IMAD.WIDE.U32 R22, R25, R14, R12 ;  /* 0x0000000e19167225 */ /* 0x000fc800078e000c */
[----:B------:R-:W-:Y:S01]  /*1930*/  IMAD R25, R25, R15, R20 ;  /* 0x0000000f19197224 */ /* 0x000fe200078e0214 */
[----:B------:R-:W-:Y:S01]  /*1940*/  SHF.L.U32 R24, R22, 0x1, RZ ;  /* 0x0000000116187819 */ /* 0x000fe200000006ff */
[----:B------:R-:W2:Y:S02]  /*1950*/  LDG.E.U16 R20, desc[UR8][R18.64] ;  /* 0x0000000812147981 */ /* 0x000ea4000c1e1500 */
[----:B------:R-:W-:Y:S01]  /*1960*/  IMAD.IADD R23, R23, 0x1, R25 ;  /* 0x0000000117177824 */ /* 0x000fe200078e0219 */
[----:B0-----:R-:W-:-:S04]  /*1970*/  IADD3 R26, P0, PT, R24, UR10, RZ ;  /* 0x0000000a181a7c10 */ /* 0x001fc8000ff1e0ff */
[----:B------:R-:W-:-:S04]  /*1980*/  SHF.L.U64.HI R23, R22, 0x1, R23 ;  /* 0x0000000116177819 */ /* 0x000fc80000010217 */
[----:B------:R-:W-:Y:S01]  /*1990*/  IADD3.X R27, PT, PT, R23, UR11, RZ, P0, !PT ;  /* 0x0000000b171b7c10 */ /* 0x000fe200087fe4ff */
[----:B------:R-:W0:Y:S04]  /*19a0*/  LDCU.64 UR10, c[0x0][0x3a8] ;  /* 0x00007500ff0a77ac */ /* 0x000e280008000a00 */
[----:B------:R-:W3:Y:S01]  /*19b0*/  LDG.E.U16 R22, desc[UR8][R26.64] ;  /* 0x000000081a167981 */ /* 0x000ee2000c1e1500 */
[----:B0-----:R-:W-:Y:S01]  /*19c0*/  IADD3 R24, P0, PT, R24, UR10, RZ ;  /* 0x0000000a18187c10 */ /* 0x001fe2000ff1e0ff */
[----:B--2---:R-:W-:Y:S02]  /*19d0*/  HADD2.F32 R20, -RZ, R20.H0_H0 ;  /* 0x20000014ff147230 */ /* 0x004fe40000004100 */
[----:B---3--:R-:W-:-:S05]  /*19e0*/  HADD2.F32 R22, -RZ, R22.H0_H0 ;  /* 0x20000016ff167230 */ /* 0x008fca0000004100 */
[----:B------:R-:W-:-:S04]  /*19f0*/  FADD R25, -R22, R21 ;  /* 0x0000001516197221 */ /* 0x000fc80000000100 */
[----:B------:R-:W-:Y:S01]  /*1a00*/  FMUL R20, R20, R25 ;  /* 0x0000001914147220 */ /* 0x000fe20000400000 */
[----:B------:R-:W-:-:S04]  /*1a10*/  IADD3 R22, P2, PT, R26, R7, RZ ;  /* 0x000000071a167210 */ /* 0x000fc80007f5e0ff */
[----:B------:R-:W-:Y:S02]  /*1a20*/  F2FP.F16.F32.PACK_AB R20, RZ, R20 ;  /* 0x00000014ff14723e */ /* 0x000fe400000000ff */
[----:B------:R-:W-:Y:S02]  /*1a30*/  IADD3.X R25, PT, PT, R23, UR11, RZ, P0, !PT ;  /* 0x0000000b17197c10 */ /* 0x000fe400087fe4ff */
[----:B------:R-:W-:Y:S02]  /*1a40*/  PRMT R29, R20, 0x7610, R29 ;  /* 0x00007610141d7816 */ /* 0x000fe4000000001d */
[----:B------:R-:W-:-:S03]  /*1a50*/  IADD3.X R23, PT, PT, R27, R9, RZ, P2, !PT ;  /* 0x000000091b177210 */ /* 0x000fc600017fe4ff */
        /* <DEDUP_REMOVED lines=29> */
[----:B------:R-:W-:Y:S01]  /*1c30*/  IADD3 R17, PT, PT, R17, 0x4, RZ ;  /* 0x0000000411117810 */ /* 0x000fe20007ffe0ff */
[----:B--2---:R-:W-:-:S02]  /*1c40*/  HADD2.F32 R26, -RZ, R22.H0_H0 ;  /* 0x20000016ff1a7230 */ /* 0x004fc40000004100 */
[----:B---3--:R-:W-:-:S03]  /*1c50*/  HADD2.F32 R20, -RZ, R20.H0_H0 ;  /* 0x20000014ff147230 */ /* 0x008fc60000004100 */
[----:B------:R-:W-:Y:S01]  /*1c60*/  FADD R27, -R26, R21 ;  /* 0x000000151a1b7221 */ /* 0x000fe20000000100 */
[----:B------:R-:W-:-:S03]  /*1c70*/  IADD3 R26, P0, PT, R24, R7, RZ ;  /* 0x00000007181a7210 */ /* 0x000fc60007f1e0ff */
[----:B------:R-:W-:Y:S02]  /*1c80*/  FMUL R20, R20, R27 ;  /* 0x0000001b14147220 */ /* 0x000fe40000400000 */
[----:B------:R-:W-:-:S03]  /*1c90*/  IMAD.X R27, R25, 0x1, R9, P0 ;  /* 0x00000001191b7824 */ /* 0x000fc600000e0609 */
[----:B------:R-:W-:-:S05]  /*1ca0*/  F2FP.F16.F32.PACK_AB R20, RZ, R20 ;  /* 0x00000014ff14723e */ /* 0x000fca00000000ff */
[----:B------:R0:W-:Y:S02]  /*1cb0*/  STG.E.U16 desc[UR8][R26.64], R20 ;  /* 0x000000141a007986 */ /* 0x0001e4000c101508 */
.L_x_10:
[----:B------:R-:W-:Y:S05]  /*1cc0*/  BRA.U !UP1, `(.L_x_9) ;  /* 0x0000000109fc7547 */ /* 0x000fea000b800000 */
[----:B------:R-:W1:Y:S01]  /*1cd0*/  LDCU UR5, c[0x0][0x3a0] ;  /* 0x00007400ff0577ac */ /* 0x000e620008000800 */
[----:B------:R-:W-:Y:S02]  /*1ce0*/  UISETP.NE.AND UP1, UPT, UR4, 0x1, UPT ;  /* 0x000000010400788c */ /* 0x000fe4000bf25270 */
[----:B-1----:R-:W-:-:S07]  /*1cf0*/  ULOP3.LUT UP0, URZ, UR5, 0x1, URZ, 0xc0, !UPT ;  /* 0x0000000105ff7892 */ /* 0x002fce000f80c0ff */
[----:B------:R-:W-:Y:S05]  /*1d00*/  BRA.U !UP1, `(.L_x_11) ;  /* 0x0000000109907547 */ /* 0x000fea000b800000 */
[----:B0-----:R-:W-:Y:S01]  /*1d10*/  IADD3 R25, P0, PT, R10, R17, RZ ;  /* 0x000000110a197210 */ /* 0x001fe20007f1e0ff */
[----:B------:R-:W0:Y:S03]  /*1d20*/  LDCU.64 UR4, c[0x0][0x398] ;  /* 0x00007300ff0477ac */ /* 0x000e260008000a00 */
[----:B------:R-:W-:-:S05]  /*1d30*/  IADD3.X R23, PT, PT, RZ, R16, RZ, P0, !PT ;  /* 0x00000010ff177210 */ /* 0x000fca00007fe4ff */
[-C--:B------:R-:W-:Y:S02]  /*1d40*/  IMAD R20, R23, R14.reuse, RZ ;  /* 0x0000000e17147224 */ /* 0x080fe400078e02ff */
[----:B------:R-:W-:-:S04]  /*1d50*/  IMAD.WIDE.U32 R22, R25, R14, R12 ;  /* 0x0000000e19167225 */ /* 0x000fc800078e000c */
[----:B------:R-:W-:Y:S02]  /*1d60*/  IMAD R25, R25, R15, R20 ;  /* 0x0000000f19197224 */ /* 0x000fe400078e0214 */
[----:B------:R-:W-:Y:S01]  /*1d70*/  IMAD.SHL.U32 R24, R22, 0x2, RZ ;  /* 0x0000000216187824 */ /* 0x000fe200078e00ff */
[----:B------:R-:W2:Y:S02]  /*1d80*/  LDG.E.U16 R20, desc[UR8][R18.64] ;  /* 0x0000000812147981 */ /* 0x000ea4000c1e1500 */
[----:B------:R-:W-:Y:S02]  /*1d90*/  IADD3 R23, PT, PT, R23, R25, RZ ;  /* 0x0000001917177210 */ /* 0x000fe40007ffe0ff */
[----:B0-----:R-:W-:Y:S02]  /*1da0*/  IADD3 R26, P0, PT, R24, UR4, RZ ;  /* 0x00000004181a7c10 */ /* 0x001fe4000ff1e0ff */
        /* <DEDUP_REMOVED lines=26> */
.L_x_11:
[----:B------:R-:W-:Y:S05]  /*1f50*/  BRA.U !UP0, `(.L_x_9) ;  /* 0x0000000108587547 */ /* 0x000fea000b800000 */
[----:B------:R-:W-:Y:S01]  /*1f60*/  IADD3 R17, P0, PT, R10, R17, RZ ;  /* 0x000000110a117210 */ /* 0x000fe20007f1e0ff */
[----:B------:R-:W2:Y:S01]  /*1f70*/  LDCU.64 UR4, c[0x0][0x398] ;  /* 0x00007300ff0477ac */ /* 0x000ea20008000a00 */
[----:B------:R-:W3:Y:S02]  /*1f80*/  LDG.E.U16 R18, desc[UR8][R18.64] ;  /* 0x0000000812127981 */ /* 0x000ee4000c1e1500 */
[----:B------:R-:W-:-:S05]  /*1f90*/  IADD3.X R23, PT, PT, RZ, R16, RZ, P0, !PT ;  /* 0x00000010ff177210 */ /* 0x000fca00007fe4ff */
[-C--:B01----:R-:W-:Y:S02]  /*1fa0*/  IMAD R20, R23, R14.reuse, RZ ;  /* 0x0000000e17147224 */ /* 0x083fe400078e02ff */
[----:B------:R-:W-:-:S04]  /*1fb0*/  IMAD.WIDE.U32 R22, R17, R14, R12 ;  /* 0x0000000e11167225 */ /* 0x000fc800078e000c */
[----:B------:R-:W-:Y:S02]  /*1fc0*/  IMAD R13, R17, R15, R20 ;  /* 0x0000000f110d7224 */ /* 0x000fe400078e0214 */
[----:B------:R-:W-:-:S03]  /*1fd0*/  IMAD.SHL.U32 R20, R22, 0x2, RZ ;  /* 0x0000000216147824 */ /* 0x000fc600078e00ff */
[----:B------:R-:W-:Y:S02]  /*1fe0*/  IADD3 R13, PT, PT, R23, R13, RZ ;  /* 0x0000000d170d7210 */ /* 0x000fe40007ffe0ff */
[----:B--2---:R-:W-:Y:S02]  /*1ff0*/  IADD3 R12, P0, PT, R20, UR4, RZ ;  /* 0x00000004140c7c10 */ /* 0x004fe4000ff1e0ff */
[----:B------:R-:W-:-:S04]  /*2000*/  SHF.L.U64.HI R22, R22, 0x1, R13 ;  /* 0x0000000116167819 */ /* 0x000fc8000001020d */
[----:B------:R-:W-:Y:S01]  /*2010*/  IADD3.X R13, PT, PT, R22, UR5, RZ, P0, !PT ;  /* 0x00000005160d7c10 */ /* 0x000fe200087fe4ff */
[----:B------:R-:W0:Y:S04]  /*2020*/  LDCU.64 UR4, c[0x0][0x3a8] ;  /* 0x00007500ff0477ac */ /* 0x000e280008000a00 */
[----:B------:R-:W2:Y:S01]  /*2030*/  LDG.E.U16 R12, desc[UR8][R12.64] ;  /* 0x000000080c0c7981 */ /* 0x000ea2000c1e1500 */
[----:B0-----:R-:W-:Y:S01]  /*2040*/  IADD3 R20, P0, PT, R20, UR4, RZ ;  /* 0x0000000414147c10 */ /* 0x001fe2000ff1e0ff */
[----:B---3--:R-:W-:Y:S02]  /*2050*/  HADD2.F32 R17, -RZ, R18.H0_H0 ;  /* 0x20000012ff117230 */ /* 0x008fe40000004100 */
[----:B--2---:R-:W-:-:S05]  /*2060*/  HADD2.F32 R24, -RZ, R12.H0_H0 ;  /* 0x2000000cff187230 */ /* 0x004fca0000004100 */
[----:B------:R-:W-:-:S04]  /*2070*/  FADD R24, -R24, R21 ;  /* 0x0000001518187221 */ /* 0x000fc80000000100 */
[----:B------:R-:W-:Y:S01]  /*2080*/  FMUL R17, R17, R24 ;  /* 0x0000001811117220 */ /* 0x000fe20000400000 */
[----:B------:R-:W-:-:S04]  /*2090*/  IADD3.X R21, PT, PT, R22, UR5, RZ, P0, !PT ;  /* 0x0000000516157c10 */ /* 0x000fc800087fe4ff */
[----:B------:R-:W-:-:S05]  /*20a0*/  F2FP.F16.F32.PACK_AB R17, RZ, R17 ;  /* 0x00000011ff11723e */ /* 0x000fca00000000ff */
[----:B------:R2:W-:Y:S02]  /*20b0*/  STG.E.U16 desc[UR8][R20.64], R17 ;  /* 0x0000001114007986 */ /* 0x0005e4000c101508 */
.L_x_9:
[----:B------:R-:W-:-:S04]  /*20c0*/  IADD3 R12, PT, PT, R11, UR6, RZ ;  /* 0x000000060b0c7c10 */ /* 0x000fc8000fffe0ff */
[----:B------:R-:W-:Y:S01]  /*20d0*/  ISETP.GE.U32.AND P0, PT, R12, R14, PT ;  /* 0x0000000e0c00720c */ /* 0x000fe20003f06070 */
[--C-:B------:R-:W-:Y:S01]  /*20e0*/  IMAD.MOV.U32 R11, RZ, RZ, R12.reuse ;  /* 0x000000ffff0b7224 */ /* 0x100fe200078e000c */
[----:B------:R-:W-:-:S04]  /*20f0*/  SHF.R.S32.HI R13, RZ, 0x1f, R12 ;  /* 0x0000001fff0d7819 */ /* 0x000fc8000001140c */
[----:B------:R-:W-:-:S13]  /*2100*/  ISETP.GE.AND.EX P0, PT, R13, R15, PT, P0 ;  /* 0x0000000f0d00720c */ /* 0x000fda0003f06300 */
[----:B------:R-:W-:Y:S05]  /*2110*/  @!P0 BRA `(.L_x_12) ;  /* 0xffffffe000548947 */ /* 0x000fea000383ffff */
.L_x_1:
[----:B------:R-:W-:Y:S05]  /*2120*/  BSYNC.RECONVERGENT B0 ;  /* 0x0000000000007941 */ /* 0x000fea0003800200 */
.L_x_0:
[----:B------:R-:W3:Y:S01]  /*2130*/  LDCU.64 UR4, c[0x0][0x380] ;  /* 0x00007000ff0477ac */ /* 0x000ee20008000a00 */
[----:B------:R-:W-:-:S04]  /*2140*/  IADD3 R4, PT, PT, R5, R2, RZ ;  /* 0x0000000205047210 */ /* 0x000fc80007ffe0ff */
[----:B------:R-:W-:Y:S02]  /*2150*/  SHF.R.S32.HI R3, RZ, 0x1f, R4 ;  /* 0x0000001fff037819 */ /* 0x000fe40000011404 */
[----:B------:R-:W-:Y:S02]  /*2160*/  MOV R2, R4 ;  /* 0x0000000400027202 */ /* 0x000fe40000000f00 */
[----:B---3--:R-:W-:-:S04]  /*2170*/  ISETP.GE.U32.AND P0, PT, R4, UR4, PT ;  /* 0x0000000404007c0c */ /* 0x008fc8000bf06070 */
[----:B------:R-:W-:-:S13]  /*2180*/  ISETP.GE.AND.EX P0, PT, R3, UR5, PT, P0 ;  /* 0x0000000503007c0c */ /* 0x000fda000bf06300 */
[----:B------:R-:W-:Y:S05]  /*2190*/  @!P0 BRA `(.L_x_13) ;  /* 0xffffffe000088947 */ /* 0x000fea000383ffff */
[----:B------:R-:W-:Y:S05]  /*21a0*/  EXIT ;  /* 0x000000000000794d */ /* 0x000fea0003800000 */
.L_x_14:
[----:B------:R-:W-:-:S00]  /*21b0*/  BRA `(.L_x_14) ;  /* 0xfffffffc00fc7947 */ /* 0x000fc0000383ffff */
[----:B------:R-:W-:-:S00]  /*21c0*/  NOP ;  /* 0x0000000000007918 */ /* 0x000fc00000000000 */
        /* <DEDUP_REMOVED lines=11> */
.L_x_103:


//--------------------- .text._Z29FeatureInteractionSumGradPackI6__halfLi1EEvll9GradParamIT_XT0_EE --------------------------
	.section	.text._Z29FeatureInteractionSumGradPackI6__halfLi1EEvll9GradParamIT_XT0_EE,"ax",@progbits
	.align	128
        .global         _Z29FeatureInteractionSumGradPackI6__halfLi1EEvll9GradParamIT_XT0_EE
        .type           _Z29FeatureInteractionSumGradPackI6__halfLi1EEvll9GradParamIT_XT0_EE,@function
        .size           _Z29FeatureInteractionSumGradPackI6__halfLi1EEvll9GradParamIT_XT0_EE,(.L_x_104 - _Z29FeatureInteractionSumGradPackI6__halfLi1EEvll9GradParamIT_XT0_EE)
        .other          _Z29FeatureInteractionSumGradPackI6__halfLi1EEvll9GradParamIT_XT0_EE,@"STO_CUDA_ENTRY STV_DEFAULT"
_Z29FeatureInteractionSumGradPackI6__halfLi1EEvll9GradParamIT_XT0_EE:
.text._Z29FeatureInteractionSumGradPackI6__halfLi1EEvll9GradParamIT_XT0_EE:
[----:B------:R-:W-:Y:S01]  /*0000*/  LDC R1, c[0x0][0x37c] ;  /* 0x0000df00ff017b82 */ /* 0x000fe20000000800 */
[----:B------:R-:W0:Y:S01]  /*0010*/  S2R R2, SR_TID.Y ;  /* 0x0000000000027919 */ /* 0x000e220000002200 */
[----:B------:R-:W1:Y:S06]  /*0020*/  LDCU UR6, c[0x0][0x364] ;  /* 0x00006c80ff0677ac */ /* 0x000e6c0008000800 */
[----:B------:R-:W0:Y:S01]  /*0030*/  S2UR UR4, SR_CTAID.X ;  /* 0x00000000000479c3 */ /* 0x000e220000002500 */
[----:B------:R-:W2:Y:S07]  /*0040*/  LDCU.64 UR8, c[0x0][0x380] ;  /* 0x00007000ff0877ac */ /* 0x000eae0008000a00 */
[----:B------:R-:W0:Y:S02]  /*0050*/  LDC R3, c[0x0][0x364] ;  /* 0x0000d900ff037b82 */ /* 0x000e240000000800 */
[----:B0-----:R-:W-:-:S05]  /*0060*/  IMAD R2, R3, UR4, R2 ;  /* 0x0000000403027c24 */ /* 0x001fca000f8e0202 */
[----:B--2---:R-:W-:Y:S02]  /*0070*/  ISETP.GE.U32.AND P0, PT, R2, UR8, PT ;  /* 0x0000000802007c0c */ /* 0x004fe4000bf06070 */
[----:B------:R-:W-:-:S04]  /*0080*/  SHF.R.S32.HI R3, RZ, 0x1f, R2 ;  /* 0x0000001fff037819 */ /* 0x000fc80000011402 */
[----:B------:R-:W-:-:S13]  /*0090*/  ISETP.GE.AND.EX P0, PT, R3, UR9, PT, P0 ;  /* 0x0000000903007c0c */ /* 0x000fda000bf06300 */
[----:B-1----:R-:W-:Y:S05]  /*00a0*/  @P0 EXIT ;  /* 0x000000000000094d */ /* 0x002fea0003800000 */
[----:B------:R-:W0:Y:S01]  /*00b0*/  LDC R0, c[0x0][0x3a0] ;  /* 0x0000e800ff007b82 */ /* 0x000e220000000800 */
[----:B------:R-:W0:Y:S02]  /*00c0*/  LDCU UR4, c[0x0][0x3b0] ;  /* 0x00007600ff0477ac */ /* 0x000e240008000800 */
[----:B0-----:R-:W-:-:S04]  /*00d0*/  VIMNMX R4, PT, PT, R0, UR4, PT ;  /* 0x0000000400047c48 */ /* 0x001fc8000bfe0100 */
[----:B------:R-:W-:-:S13]  /*00e0*/  ISETP.GE.AND P0, PT, R4, 0x1, PT ;  /* 0x000000010400780c */ /* 0x000fda0003f06270 */
[----:B------:R-:W-:Y:S05]  /*00f0*/  @!P0 EXIT ;  /* 0x000000000000894d */ /* 0x000fea0003800000 */
[----:B------:R-:W0:Y:S01]  /*0100*/  LDCU.64 UR10, c[0x0][0x388] ;  /* 0x00007100ff0a77ac */ /* 0x000e220008000a00 */
[----:B------:R-:W-:Y:S02]  /*0110*/  LOP3.LUT R0, R0, 0x7ffffff8, RZ, 0xc0, !PT ;  /* 0x7ffffff800007812 */ /* 0x000fe400078ec0ff */
[----:B------:R-:W-:Y:S01]  /*0120*/  MOV R4, R2 ;  /* 0x0000000200047202 */ /* 0x000fe20000000f00 */
[----:B------:R-:W1:Y:S01]  /*0130*/  LDCU UR4, c[0x0][0x370] ;  /* 0x00006e00ff0477ac */ /* 0x000e620008000800 */
[----:B------:R-:W2:Y:S01]  /*0140*/  LDCU.64 UR12, c[0x0][0x358] ;  /* 0x00006b00ff0c77ac */ /* 0x000ea20008000a00 */
[----:B------:R-:W3:Y:S01]  /*0150*/  LDCU UR9, c[0x0][0x360] ;  /* 0x00006c00ff0977ac */ /* 0x000ee20008000800 */
[----:B0-----:R-:W-:Y:S02]  /*0160*/  USHF.L.U64.HI UR14, UR10, 0x5, UR11 ;  /* 0x000000050a0e7899 */ /* 0x001fe4000801020b */
[----:B------:R-:W-:Y:S02]  /*0170*/  USHF.L.U64.HI UR5, UR10, 0x2, UR11 ;  /* 0x000000020a057899 */ /* 0x000fe4000801020b */
[----:B------:R-:W-:-:S02]  /*0180*/  USHF.L.U32 UR11, UR10, 0x2, URZ ;  /* 0x000000020a0b7899 */ /* 0x000fc400080006ff */
[----:B-123--:R-:W-:-:S12]  /*0190*/  UIMAD UR4, UR6, UR4, URZ ;  /* 0x00000004060472a4 */ /* 0x00efd8000f8e02ff */
.L_x_28:
[----:B------:R-:W0:Y:S01]  /*01a0*/  S2R R6, SR_TID.X ;  /* 0x0000000000067919 */ /* 0x000e220000002100 */
[----:B------:R-:W0:Y:S01]  /*01b0*/  LDCU.64 UR6, c[0x0][0x388] ;  /* 0x00007100ff0677ac */ /* 0x000e220008000a00 */
[----:B------:R-:W-:Y:S01]  /*01c0*/  BSSY.RECONVERGENT B0, `(.L_x_15) ;  /* 0x00001fa000007945 */ /* 0x000fe20003800200 */
[----:B0-----:R-:W-:-:S04]  /*01d0*/  ISETP.GE.U32.AND P0, PT, R6, UR6, PT ;  /* 0x0000000606007c0c */ /* 0x001fc8000bf06070 */
[----:B------:R-:W-:-:S13]  /*01e0*/  ISETP.GE.AND.EX P0, PT, RZ, UR7, PT, P0 ;  /* 0x00000007ff007c0c */ /* 0x000fda000bf06300 */
[----:B------:R-:W-:Y:S05]  /*01f0*/  @P0 BRA `(.L_x_16) ;  /* 0x0000001c00d80947 */ /* 0x000fea0003800000 */
[----:B------:R-:W0:Y:S01]  /*0200*/  LDCU UR6, c[0x0][0x3a0] ;  /* 0x00007400ff0677ac */ /* 0x000e220008000800 */
[----:B------:R-:W-:Y:S01]  /*0210*/  HFMA2 R9, -RZ, RZ, 0, 0 ;  /* 0x00000000ff097431 */ /* 0x000fe200000001ff */
[----:B------:R-:W-:Y:S01]  /*0220*/  MOV R7, R6 ;  /* 0x0000000600077202 */ /* 0x000fe20000000f00 */
[----:B0-----:R-:W-:-:S05]  /*0230*/  IMAD R5, R2, UR6, RZ ;  /* 0x0000000602057c24 */ /* 0x001fca000f8e02ff */
[----:B------:R-:W-:-:S07]  /*0240*/  SHF.R.S32.HI R8, RZ, 0x1f, R5 ;  /* 0x0000001fff087819 */ /* 0x000fce0000011405 */
.L_x_27:
[----:B------:R-:W0:Y:S01]  /*0250*/  LDC R10, c[0x0][0x3a0] ;  /* 0x0000e800ff0a7b82 */ /* 0x000e220000000800 */
[----:B------:R-:W-:Y:S02]  /*0260*/  MOV R18, RZ ;  /* 0x000000ff00127202 */ /* 0x000fe40000000f00 */
[----:B------:R-:W-:Y:S02]  /*0270*/  CS2R R20, SRZ ;  /* 0x0000000000147805 */ /* 0x000fe4000001ff00 */
[----:B0-----:R-:W-:-:S13]  /*0280*/  ISETP.GE.U32.AND P0, PT, R10, 0x8, PT ;  /* 0x000000080a00780c */ /* 0x001fda0003f06070 */
[----:B------:R-:W-:Y:S05]  /*0290*/  @!P0 BRA `(.L_x_17) ;  /* 0x0000000400248947 */ /* 0x000fea0003800000 */
[----:B------:R-:W0:Y:S01]  /*02a0*/  LDCU.64 UR16, c[0x0][0x388] ;  /* 0x00007100ff1077ac */ /* 0x000e220008000a00 */
[----:B------:R-:W-:Y:S01]  /*02b0*/  MOV R10, R6 ;  /* 0x00000006000a7202 */ /* 0x000fe20000000f00 */
[----:B------:R-:W-:Y:S01]  /*02c0*/  HFMA2 R20, -RZ, RZ, 0, 0 ;  /* 0x00000000ff147431 */ /* 0x000fe200000001ff */
[----:B------:R-:W-:Y:S01]  /*02d0*/  MOV R11, R9 ;  /* 0x00000009000b7202 */ /* 0x000fe20000000f00 */
[----:B------:R-:W1:Y:S01]  /*02e0*/  LDCU.64 UR6, c[0x0][0x398] ;  /* 0x00007300ff0677ac */ /* 0x000e620008000a00 */
[----:B------:R-:W-:Y:S01]  /*02f0*/  IADD3 R26, PT, PT, -R0, RZ, RZ ;  /* 0x000000ff001a7210 */ /* 0x000fe20007ffe1ff */
[----:B0-----:R-:W-:Y:S02]  /*0300*/  IMAD R12, R8, UR16, RZ ;  /* 0x00000010080c7c24 */ /* 0x001fe4000f8e02ff */
[----:B------:R-:W-:-:S04]  /*0310*/  IMAD.WIDE.U32 R10, R5, UR16, R10 ;  /* 0x00000010050a7c25 */ /* 0x000fc8000f8e000a */
[----:B------:R-:W-:Y:S01]  /*0320*/  IMAD R17, R5, UR17, R12 ;  /* 0x0000001105117c24 */ /* 0x000fe2000f8e020c */
[----:B-1----:R-:W-:-:S04]  /*0330*/  LEA R16, P1, R10, UR6, 0x2 ;  /* 0x000000060a107c11 */ /* 0x002fc8000f8210ff */
[----:B------:R-:W-:-:S04]  /*0340*/  IADD3 R17, PT, PT, R11, R17, RZ ;  /* 0x000000110b117210 */ /* 0x000fc80007ffe0ff */
[----:B------:R-:W-:-:S07]  /*0350*/  LEA.HI.X R17, R10, UR7, R17, 0x2, P1 ;  /* 0x000000070a117c11 */ /* 0x000fce00088f1411 */
.L_x_18:
[----:B------:R-:W-:Y:S01]  /*0360*/  IADD3 R12, P1, PT, R16, UR11, RZ ;  /* 0x0000000b100c7c10 */ /* 0x000fe2000ff3e0ff */
[----:B------:R-:W2:Y:S03]  /*0370*/  LDG.E R27, desc[UR12][R16.64] ;  /* 0x0000000c101b7981 */ /* 0x000ea6000c1e1900 */
[----:B------:R-:W-:Y:S02]  /*0380*/  IADD3.X R13, PT, PT, R17, UR5, RZ, P1, !PT ;  /* 0x00000005110d7c10 */ /* 0x000fe40008ffe4ff */
[----:B------:R-:W-:-:S03]  /*0390*/  IADD3 R10, P1, PT, R12, UR11, RZ ;  /* 0x0000000b0c0a7c10 */ /* 0x000fc6000ff3e0ff */
[----:B------:R0:W3:Y:S01]  /*03a0*/  LDG.E R28, desc[UR12][R12.64] ;  /* 0x0000000c0c1c7981 */ /* 0x0000e2000c1e1900 */
[----:B------:R-:W-:Y:S02]  /*03b0*/  IADD3.X R11, PT, PT, R13, UR5, RZ, P1, !PT ;  /* 0x000000050d0b7c10 */ /* 0x000fe40008ffe4ff */
[----:B------:R-:W-:-:S03]  /*03c0*/  IADD3 R14, P1, PT, R10, UR11, RZ ;  /* 0x0000000b0a0e7c10 */ /* 0x000fc6000ff3e0ff */
[----:B------:R2:W4:Y:S01]  /*03d0*/  LDG.E R10, desc[UR12][R10.64] ;  /* 0x0000000c0a0a7981 */ /* 0x000522000c1e1900 */
[----:B------:R-:W-:Y:S02]  /*03e0*/  IADD3.X R15, PT, PT, R11, UR5, RZ, P1, !PT ;  /* 0x000000050b0f7c10 */ /* 0x000fe40008ffe4ff */
[----:B------:R-:W-:-:S03]  /*03f0*/  IADD3 R18, P1, PT, R14, UR11, RZ ;  /* 0x0000000b0e127c10 */ /* 0x000fc6000ff3e0ff */
[----:B------:R3:W5:Y:S01]  /*0400*/  LDG.E R14, desc[UR12][R14.64] ;  /* 0x0000000c0e0e7981 */ /* 0x000762000c1e1900 */
[----:B------:R-:W-:Y:S02]  /*0410*/  IADD3.X R19, PT, PT, R15, UR5, RZ, P1, !PT ;  /* 0x000000050f137c10 */ /* 0x000fe40008ffe4ff */
[----:B------:R-:W-:-:S03]  /*0420*/  IADD3 R22, P1, PT, R18, UR11, RZ ;  /* 0x0000000b12167c10 */ /* 0x000fc6000ff3e0ff */
[----:B------:R-:W5:Y:S01]  /*0430*/  LDG.E R18, desc[UR12][R18.64] ;  /* 0x0000000c12127981 */ /* 0x000f62000c1e1900 */
[----:B------:R-:W-:Y:S02]  /*0440*/  IADD3.X R23, PT, PT, R19, UR5, RZ, P1, !PT ;  /* 0x0000000513177c10 */ /* 0x000fe40008ffe4ff */
[----:B------:R-:W-:-:S03]  /*0450*/  IADD3 R24, P1, PT, R22, UR11, RZ ;  /* 0x0000000b16187c10 */ /* 0x000fc6000ff3e0ff */
[----:B------:R-:W5:Y:S01]  /*0460*/  LDG.E R22, desc[UR12][R22.64] ;  /* 0x0000000c16167981 */ /* 0x000f62000c1e1900 */
[----:B------:R-:W-:Y:S02]  /*0470*/  IADD3.X R25, PT, PT, R23, UR5, RZ, P1, !PT ;  /* 0x0000000517197c10 */ /* 0x000fe40008ffe4ff */
[----:B0-----:R-:W-:-:S03]  /*0480*/  IADD3 R12, P1, PT, R24, UR11, RZ ;  /* 0x0000000b180c7c10 */ /* 0x001fc6000ff3e0ff */
[----:B------:R-:W5:Y:S01]  /*0490*/  LDG.E R24, desc[UR12][R24.64] ;  /* 0x0000000c18187981 */ /* 0x000f62000c1e1900 */
[----:B------:R-:W-:-:S05]  /*04a0*/  IADD3.X R13, PT, PT, R25, UR5, RZ, P1, !PT ;  /* 0x00000005190d7c10 */ /* 0x000fca0008ffe4ff */
[----:B------:R0:W5:Y:S01]  /*04b0*/  LDG.E R12, desc[UR12][R12.64] ;  /* 0x0000000c0c0c7981 */ /* 0x000162000c1e1900 */
[----:B------:R-:W-:-:S04]  /*04c0*/  IADD3 R26, PT, PT, R26, 0x8, RZ ;  /* 0x000000081a1a7810 */ /* 0x000fc80007ffe0ff */
[----:B------:R-:W-:Y:S02]  /*04d0*/  ISETP.NE.AND P1, PT, R26, RZ, PT ;  /* 0x000000ff1a00720c */ /* 0x000fe40003f25270 */
[----:B------:R-:W-:-:S04]  /*04e0*/  MOV R29, UR10 ;  /* 0x0000000a001d7c02 */ /* 0x000fc80008000f00 */
[----:B------:R-:W-:-:S04]  /*04f0*/  LEA R16, P2, R29, R16, 0x5 ;  /* 0x000000101d107211 */ /* 0x000fc800078428ff */
[----:B------:R-:W-:Y:S01]  /*0500*/  IADD3.X R17, PT, PT, R17, UR14, RZ, P2, !PT ;  /* 0x0000000e11117c10 */ /* 0x000fe200097fe4ff */
[--C-:B--2---:R-:W-:Y:S02]  /*0510*/  HADD2.F32 R11, -RZ, R27.reuse.H0_H0 ;  /* 0x2000001bff0b7230 */ /* 0x104fe40000004100 */
[----:B------:R-:W-:-:S03]  /*0520*/  HADD2.F32 R27, -RZ, R27.H1_H1 ;  /* 0x3000001bff1b7230 */ /* 0x000fc60000004100 */
[----:B------:R-:W-:Y:S01]  /*0530*/  FADD R11, R11, R21 ;  /* 0x000000150b0b7221 */ /* 0x000fe20000000000 */
[--C-:B---3--:R-:W-:Y:S02]  /*0540*/  HADD2.F32 R15, -RZ, R28.reuse.H0_H0 ;  /* 0x2000001cff0f7230 */ /* 0x108fe40000004100 */
[----:B------:R-:W-:Y:S01]  /*0550*/  FADD R27, R27, R20 ;  /* 0x000000141b1b7221 */ /* 0x000fe20000000000 */
[----:B------:R-:W-:Y:S02]  /*0560*/  HADD2.F32 R28, -RZ, R28.H1_H1 ;  /* 0x3000001cff1c7230 */ /* 0x000fe40000004100 */
[--C-:B----4-:R-:W-:Y:S02]  /*0570*/  HADD2.F32 R20, -RZ, R10.reuse.H0_H0 ;  /* 0x2000000aff147230 */ /* 0x110fe40000004100 */
[----:B------:R-:W-:Y:S01]  /*0580*/  FADD R11, R11, R15 ;  /* 0x0000000f0b0b7221 */ /* 0x000fe20000000000 */
[----:B------:R-:W-:Y:S02]  /*0590*/  HADD2.F32 R10, -RZ, R10.H1_H1 ;  /* 0x3000000aff0a7230 */ /* 0x000fe40000004100 */
[----:B------:R-:W-:Y:S01]  /*05a0*/  FADD R27, R27, R28 ;  /* 0x0000001c1b1b7221 */ /* 0x000fe20000000000 */
[----:B------:R-:W-:Y:S01]  /*05b0*/  FADD R11, R11, R20 ;  /* 0x000000140b0b7221 */ /* 0x000fe20000000000 */
[----:B-----5:R-:W-:-:S02]  /*05c0*/  HADD2.F32 R28, -RZ, R14.H0_H0 ;  /* 0x2000000eff1c7230 */ /* 0x020fc40000004100 */
[----:B------:R-:W-:Y:S01]  /*05d0*/  FADD R10, R27, R10 ;  /* 0x0000000a1b0a7221 */ /* 0x000fe20000000000 */
[----:B0-----:R-:W-:Y:S02]  /*05e0*/  HADD2.F32 R13, -RZ, R14.H1_H1 ;  /* 0x3000000eff0d7230 */ /* 0x001fe40000004100 */
[----:B------:R-:W-:Y:S01]  /*05f0*/  FADD R11, R11, R28 ;  /* 0x0000001c0b0b7221 */ /* 0x000fe20000000000 */
[--C-:B------:R-:W-:Y:S02]  /*0600*/  HADD2.F32 R14, -RZ, R18.reuse.H0_H0 ;  /* 0x20000012ff0e7230 */ /* 0x100fe40000004100 */
[----:B------:R-:W-:Y:S01]  /*0610*/  FADD R10, R10, R13 ;  /* 0x0000000d0a0a7221 */ /* 0x000fe20000000000 */
[----:B------:R-:W-:Y:S02]  /*0620*/  HADD2.F32 R15, -RZ, R18.H1_H1 ;  /* 0x30000012ff0f7230 */ /* 0x000fe40000004100 */
[----:B------:R-:W-:Y:S01]  /*0630*/  FADD R11, R11, R14 ;  /* 0x0000000e0b0b7221 */ /* 0x000fe20000000000 */
[----:B------:R-:W-:-:S02]  /*0640*/  HADD2.F32 R18, -RZ, R22.H0_H0 ;  /* 0x20000016ff127230 */ /* 0x000fc40000004100 */
[----:B------:R-:W-:Y:S01]  /*0650*/  FADD R10, R10, R15 ;  /* 0x0000000f0a0a7221 */ /* 0x000fe20000000000 */
[----:B------:R-:W-:Y:S02]  /*0660*/  HADD2.F32 R13, -RZ, R22.H1_H1 ;  /* 0x30000016ff0d7230 */ /* 0x000fe40000004100 */
        /* <DEDUP_REMOVED lines=8> */
[----:B------:R-:W-:-:S03]  /*06f0*/  FADD R21, R11, R14 ;  /* 0x0000000e0b157221 */ /* 0x000fc60000000000 */
[----:B------:R-:W-:Y:S01]  /*0700*/  FADD R20, R10, R15 ;  /* 0x0000000f0a147221 */ /* 0x000fe20000000000 */
[----:B------:R-:W-:Y:S06]  /*0710*/  @P1 BRA `(.L_x_18) ;  /* 0xfffffffc00101947 */ /* 0x000fec000383ffff */
[----:B------:R-:W-:-:S07]  /*0720*/  MOV R18, R0 ;  /* 0x0000000000127202 */ /* 0x000fce0000000f00 */
.L_x_17:
[----:B------:R-:W0:Y:S02]  /*0730*/  LDCU UR6, c[0x0][0x3a0] ;  /* 0x00007400ff0677ac */ /* 0x000e240008000800 */
[----:B0-----:R-:W-:-:S06]  /*0740*/  ULOP3.LUT UR7, UR6, 0x7, URZ, 0xc0, !UPT ;  /* 0x0000000706077892 */ /* 0x001fcc000f8ec0ff */
[----:B------:R-:W-:-:S13]  /*0750*/  ISETP.NE.AND P1, PT, RZ, UR7, PT ;  /* 0x00000007ff007c0c */ /* 0x000fda000bf25270 */
[----:B------:R-:W-:Y:S05]  /*0760*/  @!P1 BRA `(.L_x_19) ;  /* 0x0000000400749947 */ /* 0x000fea0003800000 */
[----:B------:R-:W-:Y:S02]  /*0770*/  UIADD3 UR7, UPT, UPT, UR7, -0x1, URZ ;  /* 0xffffffff07077890 */ /* 0x000fe4000fffe0ff */
[----:B------:R-:W-:Y:S02]  /*0780*/  ULOP3.LUT UR8, UR6, 0x3, URZ, 0xc0, !UPT ;  /* 0x0000000306087892 */ /* 0x000fe4000f8ec0ff */
[----:B------:R-:W-:Y:S02]  /*0790*/  UISETP.GE.U32.AND UP0, UPT, UR7, 0x3, UPT ;  /* 0x000000030700788c */ /* 0x000fe4000bf06070 */
[----:B------:R-:W-:-:S07]  /*07a0*/  UISETP.NE.AND UP1, UPT, UR8, URZ, UPT ;  /* 0x000000ff0800728c */ /* 0x000fce000bf25270 */
[----:B------:R-:W-:Y:S05]  /*07b0*/  BRA.U !UP0, `(.L_x_20) ;  /* 0x00000001089c7547 */ /* 0x000fea000b800000 */
[----:B------:R-:W0:Y:S01]  /*07c0*/  LDCU.64 UR16, c[0x0][0x388] ;  /* 0x00007100ff1077ac */ /* 0x000e220008000a00 */
[----:B------:R-:W-:Y:S02]  /*07d0*/  IADD3 R13, P2, PT, R5, R18, RZ ;  /* 0x00000012050d7210 */ /* 0x000fe40007f5e0ff */
[----:B------:R-:W-:Y:S01]  /*07e0*/  MOV R11, R9 ;  /* 0x00000009000b7202 */ /* 0x000fe20000000f00 */
[----:B------:R-:W1:Y:S01]  /*07f0*/  LDCU.64 UR18, c[0x0][0x398] ;  /* 0x00007300ff1277ac */ /* 0x000e620008000a00 */
[----:B------:R-:W-:-:S05]  /*0800*/  IADD3.X R10, PT, PT, RZ, R8, RZ, P2, !PT ;  /* 0x00000008ff0a7210 */ /* 0x000fca00017fe4ff */
[----:B0-----:R-:W-:Y:S01]  /*0810*/  IMAD R12, R10, UR16, RZ ;  /* 0x000000100a0c7c24 */ /* 0x001fe2000f8e02ff */
[----:B------:R-:W-:-:S05]  /*0820*/  MOV R10, R6 ;  /* 0x00000006000a7202 */ /* 0x000fca0000000f00 */
[----:B------:R-:W-:-:S04]  /*0830*/  IMAD.WIDE.U32 R14, R13, UR16, R10 ;  /* 0x000000100d0e7c25 */ /* 0x000fc8000f8e000a */
[----:B------:R-:W-:Y:S01]  /*0840*/  IMAD R11, R13, UR17, R12 ;  /* 0x000000110d0b7c24 */ /* 0x000fe2000f8e020c */
[----:B-1----:R-:W-:-:S04]  /*0850*/  LEA R10, P3, R14, UR18, 0x2 ;  /* 0x000000120e0a7c11 */ /* 0x002fc8000f8610ff */
[----:B------:R-:W-:Y:S02]  /*0860*/  IADD3 R11, PT, PT, R15, R11, RZ ;  /* 0x0000000b0f0b7210 */ /* 0x000fe40007ffe0ff */
[----:B------:R-:W-:Y:S02]  /*0870*/  IADD3 R12, P2, PT, R10, UR11, RZ ;  /* 0x0000000b0a0c7c10 */ /* 0x000fe4000ff5e0ff */
[----:B------:R-:W-:Y:S02]  /*0880*/  LEA.HI.X R11, R14, UR19, R11, 0x2, P3 ;  /* 0x000000130e0b7c11 */ /* 0x000fe400098f140b */
[----:B------:R-:W-:Y:S02]  /*0890*/  IADD3 R14, P3, PT, R12, UR11, RZ ;  /* 0x0000000b0c0e7c10 */ /* 0x000fe4000ff7e0ff */
[----:B------:R-:W-:Y:S01]  /*08a0*/  IADD3.X R13, PT, PT, R11, UR5, RZ, P2, !PT ;  /* 0x000000050b0d7c10 */ /* 0x000fe200097fe4ff */
[----:B------:R-:W2:Y:S01]  /*08b0*/  LDG.E R10, desc[UR12][R10.64] ;  /* 0x0000000c0a0a7981 */ /* 0x000ea2000c1e1900 */
[----:B------:R-:W-:-:S02]  /*08c0*/  IADD3 R16, P2, PT, R14, UR11, RZ ;  /* 0x0000000b0e107c10 */ /* 0x000fc4000ff5e0ff */
[----:B------:R-:W-:Y:S01]  /*08d0*/  IADD3.X R15, PT, PT, R13, UR5, RZ, P3, !PT ;  /* 0x000000050d0f7c10 */ /* 0x000fe20009ffe4ff */
[----:B------:R-:W3:Y:S03]  /*08e0*/  LDG.E R12, desc[UR12][R12.64] ;  /* 0x0000000c0c0c7981 */ /* 0x000ee6000c1e1900 */
[----:B------:R-:W-:Y:S01]  /*08f0*/  IADD3.X R17, PT, PT, R15, UR5, RZ, P2, !PT ;  /* 0x000000050f117c10 */ /* 0x000fe200097fe4ff */
[----:B------:R-:W4:Y:S04]  /*0900*/  LDG.E R14, desc[UR12][R14.64] ;  /* 0x0000000c0e0e7981 */ /* 0x000f28000c1e1900 */
[----:B------:R-:W5:Y:S01]  /*0910*/  LDG.E R16, desc[UR12][R16.64] ;  /* 0x0000000c10107981 */ /* 0x000f62000c1e1900 */
[----:B------:R-:W-:Y:S01]  /*0920*/  IADD3 R18, PT, PT, R18, 0x4, RZ ;  /* 0x0000000412127810 */ /* 0x000fe20007ffe0ff */
[----:B--2---:R-:W-:-:S02]  /*0930*/  HADD2.F32 R22, -RZ, R10.H0_H0 ;  /* 0x2000000aff167230 */ /* 0x004fc40000004100 */
[----:B------:R-:W-:Y:S02]  /*0940*/  HADD2.F32 R19, -RZ, R10.H1_H1 ;  /* 0x3000000aff137230 */ /* 0x000fe40000004100 */
[--C-:B---3--:R-:W-:Y:S02]  /*0950*/  HADD2.F32 R23, -RZ, R12.reuse.H0_H0 ;  /* 0x2000000cff177230 */ /* 0x108fe40000004100 */
[----:B------:R-:W-:Y:S01]  /*0960*/  FADD R22, R21, R22 ;  /* 0x0000001615167221 */ /* 0x000fe20000000000 */
[----:B------:R-:W-:Y:S02]  /*0970*/  HADD2.F32 R10, -RZ, R12.H1_H1 ;  /* 0x3000000cff0a7230 */ /* 0x000fe40000004100 */
[----:B------:R-:W-:Y:S01]  /*0980*/  FADD R19, R20, R19 ;  /* 0x0000001314137221 */ /* 0x000fe20000000000 */
[--C-:B----4-:R-:W-:Y:S02]  /*0990*/  HADD2.F32 R11, -RZ, R14.reuse.H0_H0 ;  /* 0x2000000eff0b7230 */ /* 0x110fe40000004100 */
[----:B------:R-:W-:Y:S01]  /*09a0*/  FADD R22, R22, R23 ;  /* 0x0000001716167221 */ /* 0x000fe20000000000 */
[----:B------:R-:W-:-:S02]  /*09b0*/  HADD2.F32 R13, -RZ, R14.H1_H1 ;  /* 0x3000000eff0d7230 */ /* 0x000fc40000004100 */
[----:B------:R-:W-:Y:S01]  /*09c0*/  FADD R10, R19, R10 ;  /* 0x0000000a130a7221 */ /* 0x000fe20000000000 */
[--C-:B-----5:R-:W-:Y:S02]  /*09d0*/  HADD2.F32 R12, -RZ, R16.reuse.H0_H0 ;  /* 0x20000010ff0c7230 */ /* 0x120fe40000004100 */
[----:B------:R-:W-:Y:S01]  /*09e0*/  FADD R11, R22, R11 ;  /* 0x0000000b160b7221 */ /* 0x000fe20000000000 */
[----:B------:R-:W-:Y:S02]  /*09f0*/  HADD2.F32 R15, -RZ, R16.H1_H1 ;  /* 0x30000010ff0f7230 */ /* 0x000fe40000004100 */
[----:B------:R-:W-:Y:S01]  /*0a00*/  FADD R10, R10, R13 ;  /* 0x0000000d0a0a7221 */ /* 0x000fe20000000000 */
[----:B------:R-:W-:-:S03]  /*0a10*/  FADD R21, R11, R12 ;  /* 0x0000000c0b157221 */ /* 0x000fc60000000000 */
[----:B------:R-:W-:-:S07]  /*0a20*/  FADD R20, R10, R15 ;  /* 0x0000000f0a147221 */ /* 0x000fce0000000000 */
.L_x_20:
[----:B------:R-:W-:Y:S05]  /*0a30*/  BRA.U !UP1, `(.L_x_19) ;  /* 0x0000000109c07547 */ /* 0x000fea000b800000 */
[----:B------:R-:W-:Y:S02]  /*0a40*/  UIADD3 UR8, UPT, UPT, UR8, -0x1, URZ ;  /* 0xffffffff08087890 */ /* 0x000fe4000fffe0ff */
[----:B------:R-:W-:Y:S02]  /*0a50*/  ULOP3.LUT UR6, UR6, 0x1, URZ, 0xc0, !UPT ;  /* 0x0000000106067892 */ /* 0x000fe4000f8ec0ff */
[----:B------:R-:W-:Y:S02]  /*0a60*/  UISETP.NE.AND UP0, UPT, UR8, URZ, UPT ;  /* 0x000000ff0800728c */ /* 0x000fe4000bf05270 */
        /* <DEDUP_REMOVED lines=14> */
[----:B------:R-:W-:-:S04]  /*0b50*/  LEA.HI.X R13, R10, UR17, R13, 0x2, P2 ;  /* 0x000000110a0d7c11 */ /* 0x000fc800090f140d */
[----:B------:R-:W-:Y:S01]  /*0b60*/  IADD3.X R15, PT, PT, R13, UR5, RZ, P3, !PT ;  /* 0x000000050d0f7c10 */ /* 0x000fe20009ffe4ff */
[----:B------:R-:W2:Y:S04]  /*0b70*/  LDG.E R12, desc[UR12][R12.64] ;  /* 0x0000000c0c0c7981 */ /* 0x000ea8000c1e1900 */
[----:B------:R-:W3:Y:S01]  /*0b80*/  LDG.E R14, desc[UR12][R14.64] ;  /* 0x0000000c0e0e7981 */ /* 0x000ee2000c1e1900 */
[----:B------:R-:W-:Y:S01]  /*0b90*/  IADD3 R18, PT, PT, R18, 0x2, RZ ;  /* 0x0000000212127810 */ /* 0x000fe20007ffe0ff */
[--C-:B--2---:R-:W-:Y:S02]  /*0ba0*/  HADD2.F32 R10, -RZ, R12.reuse.H0_H0 ;  /* 0x2000000cff0a7230 */ /* 0x104fe40000004100 */
[----:B------:R-:W-:Y:S02]  /*0bb0*/  HADD2.F32 R11, -RZ, R12.H1_H1 ;  /* 0x3000000cff0b7230 */ /* 0x000fe40000004100 */
[----:B---3--:R-:W-:-:S02]  /*0bc0*/  HADD2.F32 R17, -RZ, R14.H0_H0 ;  /* 0x2000000eff117230 */ /* 0x008fc40000004100 */
[----:B------:R-:W-:Y:S01]  /*0bd0*/  FADD R10, R21, R10 ;  /* 0x0000000a150a7221 */ /* 0x000fe20000000000 */
[----:B------:R-:W-:Y:S02]  /*0be0*/  HADD2.F32 R16, -RZ, R14.H1_H1 ;  /* 0x3000000eff107230 */ /* 0x000fe40000004100 */
[----:B------:R-:W-:Y:S01]  /*0bf0*/  FADD R11, R20, R11 ;  /* 0x0000000b140b7221 */ /* 0x000fe20000000000 */
[----:B------:R-:W-:-:S03]  /*0c00*/  FADD R21, R10, R17 ;  /* 0x000000110a157221 */ /* 0x000fc60000000000 */
[----:B------:R-:W-:-:S07]  /*0c10*/  FADD R20, R11, R16 ;  /* 0x000000100b147221 */ /* 0x000fce0000000000 */
.L_x_21:
        /* <DEDUP_REMOVED lines=11> */
[----:B------:R-:W-:-:S04]  /*0cd0*/  IADD3 R11, PT, PT, R11, R13, RZ ;  /* 0x0000000d0b0b7210 */ /* 0x000fc80007ffe0ff */
[----:B------:R-:W-:-:S05]  /*0ce0*/  LEA.HI.X R13, R10, UR17, R11, 0x2, P2 ;  /* 0x000000110a0d7c11 */ /* 0x000fca00090f140b */
[----:B------:R-:W2:Y:S02]  /*0cf0*/  LDG.E R12, desc[UR12][R12.64] ;  /* 0x0000000c0c0c7981 */ /* 0x000ea4000c1e1900 */
[--C-:B--2---:R-:W-:Y:S02]  /*0d00*/  HADD2.F32 R10, -RZ, R12.reuse.H0_H0 ;  /* 0x2000000cff0a7230 */ /* 0x104fe40000004100 */
[----:B------:R-:W-:-:S03]  /*0d10*/  HADD2.F32 R11, -RZ, R12.H1_H1 ;  /* 0x3000000cff0b7230 */ /* 0x000fc60000004100 */
[----:B------:R-:W-:Y:S02]  /*0d20*/  FADD R21, R21, R10 ;  /* 0x0000000a15157221 */ /* 0x000fe40000000000 */
[----:B------:R-:W-:-:S07]  /*0d30*/  FADD R20, R20, R11 ;  /* 0x0000000b14147221 */ /* 0x000fce0000000000 */
.L_x_19:
[----:B------:R-:W0:Y:S01]  /*0d40*/  LDC.64 R10, c[0x0][0x388] ;  /* 0x0000e200ff0a7b82 */ /* 0x000e220000000a00 */
[----:B------:R-:W1:Y:S01]  /*0d50*/  LDCU.64 UR6, c[0x0][0x390] ;  /* 0x00007200ff0677ac */ /* 0x000e620008000a00 */
[----:B------:R-:W-:Y:S01]  /*0d60*/  MOV R12, R6 ;  /* 0x00000006000c7202 */ /* 0x000fe20000000f00 */
[----:B------:R-:W-:Y:S01]  /*0d70*/  HFMA2 R22, -RZ, RZ, 0, 0 ;  /* 0x00000000ff167431 */ /* 0x000fe200000001ff */
[----:B------:R-:W-:Y:S01]  /*0d80*/  MOV R13, R9 ;  /* 0x00000009000d7202 */ /* 0x000fe20000000f00 */
[-C--:B0-----:R-:W-:Y:S02]  /*0d90*/  IMAD R14, R3, R10.reuse, RZ ;  /* 0x0000000a030e7224 */ /* 0x081fe400078e02ff */
[----:B------:R-:W-:-:S04]  /*0da0*/  IMAD.WIDE.U32 R16, R4, R10, R12 ;  /* 0x0000000a04107225 */ /* 0x000fc800078e000c */
[----:B------:R-:W-:Y:S01]  /*0db0*/  IMAD R15, R4, R11, R14 ;  /* 0x0000000b040f7224 */ /* 0x000fe200078e020e */
[----:B-1----:R-:W-:-:S04]  /*0dc0*/  LEA R14, P2, R16, UR6, 0x2 ;  /* 0x00000006100e7c11 */ /* 0x002fc8000f8410ff */
[----:B------:R-:W-:-:S04]  /*0dd0*/  IADD3 R15, PT, PT, R17, R15, RZ ;  /* 0x0000000f110f7210 */ /* 0x000fc80007ffe0ff */
[----:B------:R-:W-:Y:S01]  /*0de0*/  LEA.HI.X R15, R16, UR7, R15, 0x2, P2 ;  /* 0x00000007100f7c11 */ /* 0x000fe200090f140f */
[----:B------:R-:W-:Y:S06]  /*0df0*/  @!P0 BRA `(.L_x_22) ;  /* 0x0000000800448947 */ /* 0x000fec0003800000 */
[----:B------:R-:W-:-:S07]  /*0e00*/  MOV R22, RZ ;  /* 0x000000ff00167202 */ /* 0x000fce0000000f00 */
.L_x_23:
[----:B------:R-:W-:Y:S01]  /*0e10*/  IADD3 R17, P0, PT, R5, R22, RZ ;  /* 0x0000001605117210 */ /* 0x000fe20007f1e0ff */
[----:B------:R-:W0:Y:S01]  /*0e20*/  LDCU.64 UR6, c[0x0][0x398] ;  /* 0x00007300ff0677ac */ /* 0x000e220008000a00 */
[----:B------:R-:W-:Y:S02]  /*0e30*/  MOV R12, R6 ;  /* 0x00000006000c7202 */ /* 0x000fe40000000f00 */
[----:B------:R-:W-:-:S05]  /*0e40*/  IADD3.X R13, PT, PT, RZ, R8, RZ, P0, !PT ;  /* 0x00000008ff0d7210 */ /* 0x000fca00007fe4ff */
[----:B------:R-:W-:Y:S01]  /*0e50*/  IMAD R16, R13, R10, RZ ;  /* 0x0000000a0d107224 */ /* 0x000fe200078e02ff */
[----:B------:R-:W-:-:S03]  /*0e60*/  MOV R13, R9 ;  /* 0x00000009000d7202 */ /* 0x000fc60000000f00 */
[----:B------:R-:W-:-:S04]  /*0e70*/  IMAD.WIDE.U32 R18, R17, R10, R12 ;  /* 0x0000000a11127225 */ /* 0x000fc800078e000c */
[----:B------:R-:W-:Y:S01]  /*0e80*/  IMAD R17, R17, R11, R16 ;  /* 0x0000000b11117224 */ /* 0x000fe200078e0210 */
[----:B------:R-:W-:-:S04]  /*0e90*/  SHF.L.U32 R23, R18, 0x2, RZ ;  /* 0x0000000212177819 */ /* 0x000fc800000006ff */
[----:B------:R-:W-:Y:S02]  /*0ea0*/  IADD3 R19, PT, PT, R19, R17, RZ ;  /* 0x0000001113137210 */ /* 0x000fe40007ffe0ff */
[----:B0-----:R-:W-:Y:S02]  /*0eb0*/  IADD3 R16, P0, PT, R23, UR6, RZ ;  /* 0x0000000617107c10 */ /* 0x001fe4000ff1e0ff */
[----:B------:R-:W-:Y:S02]  /*0ec0*/  SHF.L.U64.HI R19, R18, 0x2, R19 ;  /* 0x0000000212137819 */ /* 0x000fe40000010213 */
[----:B------:R-:W2:Y:S02]  /*0ed0*/  LDG.E R18, desc[UR12][R14.64] ;  /* 0x0000000c0e127981 */ /* 0x000ea4000c1e1900 */
[----:B------:R-:W-:Y:S01]  /*0ee0*/  IADD3.X R17, PT, PT, R19, UR7, RZ, P0, !PT ;  /* 0x0000000713117c10 */ /* 0x000fe200087fe4ff */
[----:B------:R-:W0:Y:S04]  /*0ef0*/  LDCU.64 UR6, c[0x0][0x3a8] ;  /* 0x00007500ff0677ac */ /* 0x000e280008000a00 */
[----:B------:R1:W3:Y:S02]  /*0f00*/  LDG.E R24, desc[UR12][R16.64] ;  /* 0x0000000c10187981 */ /* 0x0002e4000c1e1900 */
[----:B-1----:R-:W-:-:S04]  /*0f10*/  IADD3 R16, P2, PT, R16, UR11, RZ ;  /* 0x0000000b10107c10 */ /* 0x002fc8000ff5e0ff */
[----:B------:R-:W-:Y:S01]  /*0f20*/  IADD3.X R17, PT, PT, R17, UR5, RZ, P2, !PT ;  /* 0x0000000511117c10 */ /* 0x000fe200097fe4ff */
[--C-:B---3--:R-:W-:Y:S02]  /*0f30*/  HADD2.F32 R26, -RZ, R24.reuse.H0_H0 ;  /* 0x20000018ff1a7230 */ /* 0x108fe40000004100 */
[----:B------:R-:W-:Y:S02]  /*0f40*/  HADD2.F32 R27, -RZ, R24.H1_H1 ;  /* 0x30000018ff1b7230 */ /* 0x000fe40000004100 */
[--C-:B--2---:R-:W-:Y:S02]  /*0f50*/  HADD2.F32 R24, -RZ, R18.reuse.H0_H0 ;  /* 0x20000012ff187230 */ /* 0x104fe40000004100 */
[----:B------:R-:W-:Y:S01]  /*0f60*/  FADD R25, -R26, R21 ;  /* 0x000000151a197221 */ /* 0x000fe20000000100 */
[----:B------:R-:W-:Y:S02]  /*0f70*/  HADD2.F32 R18, -RZ, R18.H1_H1 ;  /* 0x30000012ff127230 */ /* 0x000fe40000004100 */
[----:B------:R-:W-:Y:S01]  /*0f80*/  FADD R27, -R27, R20 ;  /* 0x000000141b1b7221 */ /* 0x000fe20000000100 */
[----:B------:R-:W-:-:S03]  /*0f90*/  FMUL R24, R24, R25 ;  /* 0x0000001918187220 */ /* 0x000fc60000400000 */
[----:B------:R-:W-:Y:S01]  /*0fa0*/  FMUL R27, R18, R27 ;  /* 0x0000001b121b7220 */ /* 0x000fe20000400000 */
[----:B0-----:R-:W-:-:S04]  /*0fb0*/  IADD3 R18, P0, PT, R23, UR6, RZ ;  /* 0x0000000617127c10 */ /* 0x001fc8000ff1e0ff */
[----:B------:R-:W-:Y:S02]  /*0fc0*/  IADD3.X R19, PT, PT, R19, UR7, RZ, P0, !PT ;  /* 0x0000000713137c10 */ /* 0x000fe400087fe4ff */
[----:B------:R-:W-:-:S05]  /*0fd0*/  F2FP.F16.F32.PACK_AB R27, R27, R24 ;  /* 0x000000181b1b723e */ /* 0x000fca00000000ff */
[----:B------:R0:W-:Y:S04]  /*0fe0*/  STG.E desc[UR12][R18.64], R27 ;  /* 0x0000001b12007986 */ /* 0x0001e8000c10190c */
[----:B------:R1:W2:Y:S04]  /*0ff0*/  LDG.E R24, desc[UR12][R16.64] ;  /* 0x0000000c10187981 */ /* 0x0002a8000c1e1900 */
[----:B------:R-:W3:Y:S01]  /*1000*/  LDG.E R23, desc[UR12][R14.64] ;  /* 0x0000000c0e177981 */ /* 0x000ee2000c1e1900 */
[----:B0-----:R-:W-:Y:S02]  /*1010*/  IADD3 R18, P0, PT, R18, UR11, RZ ;  /* 0x0000000b12127c10 */ /* 0x001fe4000ff1e0ff */
[----:B-1----:R-:W-:-:S02]  /*1020*/  IADD3 R16, P2, PT, R16, UR11, RZ ;  /* 0x0000000b10107c10 */ /* 0x002fc4000ff5e0ff */
[----:B------:R-:W-:Y:S02]  /*1030*/  IADD3.X R19, PT, PT, R19, UR5, RZ, P0, !PT ;  /* 0x0000000513137c10 */ /* 0x000fe400087fe4ff */
[----:B------:R-:W-:Y:S01]  /*1040*/  IADD3.X R17, PT, PT, R17, UR5, RZ, P2, !PT ;  /* 0x0000000511117c10 */ /* 0x000fe200097fe4ff */
[--C-:B--2---:R-:W-:Y:S02]  /*1050*/  HADD2.F32 R26, -RZ, R24.reuse.H0_H0 ;  /* 0x20000018ff1a7230 */ /* 0x104fe40000004100 */
[----:B------:R-:W-:Y:S02]  /*1060*/  HADD2.F32 R29, -RZ, R24.H1_H1 ;  /* 0x30000018ff1d7230 */ /* 0x000fe40000004100 */
[--C-:B---3--:R-:W-:Y:S02]  /*1070*/  HADD2.F32 R24, -RZ, R23.reuse.H0_H0 ;  /* 0x20000017ff187230 */ /* 0x108fe40000004100 */
[----:B------:R-:W-:Y:S02]  /*1080*/  HADD2.F32 R25, -RZ, R23.H1_H1 ;  /* 0x30000017ff197230 */ /* 0x000fe40000004100 */
[----:B------:R-:W-:Y:S01]  /*1090*/  FADD R23, -R26, R21 ;  /* 0x000000151a177221 */ /* 0x000fe20000000100 */
[----:B------:R-:W-:-:S03]  /*10a0*/  FADD R26, -R29, R20 ;  /* 0x000000141d1a7221 */ /* 0x000fc60000000100 */
[----:B------:R-:W-:Y:S01]  /*10b0*/  FMUL R23, R24, R23 ;  /* 0x0000001718177220 */ /* 0x000fe20000400000 */
[----:B------:R-:W-:-:S05]  /*10c0*/  FMUL R26, R25, R26 ;  /* 0x0000001a191a7220 */ /* 0x000fca0000400000 */
        /* <DEDUP_REMOVED lines=82> */
[----:B------:R-:W2:Y:S04]  /*15f0*/  LDG.E R16, desc[UR12][R16.64] ;  /* 0x0000000c10107981 */ /* 0x000ea8000c1e1900 */
[----:B------:R-:W3:Y:S01]  /*1600*/  LDG.E R24, desc[UR12][R14.64] ;  /* 0x0000000c0e187981 */ /* 0x000ee2000c1e1900 */
[----:B------:R-:W-:Y:S01]  /*1610*/  IADD3 R22, PT, PT, R22, 0x8, RZ ;  /* 0x0000000816167810 */ /* 0x000fe20007ffe0ff */
[----:B--2---:R-:W-:-:S02]  /*1620*/  HADD2.F32 R26, -RZ, R16.H0_H0 ;  /* 0x20000010ff1a7230 */ /* 0x004fc40000004100 */
[----:B------:R-:W-:Y:S02]  /*1630*/  HADD2.F32 R29, -RZ, R16.H1_H1 ;  /* 0x30000010ff1d7230 */ /* 0x000fe40000004100 */
[--C-:B---3--:R-:W-:Y:S02]  /*1640*/  HADD2.F32 R25, -RZ, R24.reuse.H0_H0 ;  /* 0x20000018ff197230 */ /* 0x108fe40000004100 */
[----:B------:R-:W-:Y:S01]  /*1650*/  FADD R26, -R26, R21 ;  /* 0x000000151a1a7221 */ /* 0x000fe20000000100 */
[----:B------:R-:W-:Y:S02]  /*1660*/  HADD2.F32 R27, -RZ, R24.H1_H1 ;  /* 0x30000018ff1b7230 */ /* 0x000fe40000004100 */
[----:B------:R-:W-:Y:S01]  /*1670*/  FADD R28, -R29, R20 ;  /* 0x000000141d1c7221 */ /* 0x000fe20000000100 */
[----:B------:R-:W-:Y:S01]  /*1680*/  IADD3 R24, P0, PT, R18, UR11, RZ ;  /* 0x0000000b12187c10 */ /* 0x000fe2000ff1e0ff */
[----:B------:R-:W-:Y:S02]  /*1690*/  FMUL R26, R25, R26 ;  /* 0x0000001a191a7220 */ /* 0x000fe40000400000 */
[----:B------:R-:W-:Y:S01]  /*16a0*/  FMUL R27, R27, R28 ;  /* 0x0000001c1b1b7220 */ /* 0x000fe20000400000 */
[----:B------:R-:W-:-:S04]  /*16b0*/  IADD3.X R25, PT, PT, R19, UR5, RZ, P0, !PT ;  /* 0x0000000513197c10 */ /* 0x000fc800087fe4ff */
[----:B------:R-:W-:-:S05]  /*16c0*/  F2FP.F16.F32.PACK_AB R27, R27, R26 ;  /* 0x0000001a1b1b723e */ /* 0x000fca00000000ff */
[----:B------:R0:W-:Y:S01]  /*16d0*/  STG.E desc[UR12][R24.64], R27 ;  /* 0x0000001b18007986 */ /* 0x0001e2000c10190c */
[----:B------:R-:W-:-:S13]  /*16e0*/  ISETP.NE.AND P0, PT, R22, R0, PT ;  /* 0x000000001600720c */ /* 0x000fda0003f05270 */
[----:B0-----:R-:W-:Y:S05]  /*16f0*/  @P0 BRA `(.L_x_23) ;  /* 0xfffffff400c40947 */ /* 0x001fea000383ffff */
[----:B------:R-:W-:-:S07]  /*1700*/  MOV R22, R0 ;  /* 0x0000000000167202 */ /* 0x000fce0000000f00 */
.L_x_22:
[----:B------:R-:W-:Y:S05]  /*1710*/  @!P1 BRA `(.L_x_24) ;  /* 0x0000000800789947 */ /* 0x000fea0003800000 */
[----:B------:R-:W0:Y:S02]  /*1720*/  LDCU UR6, c[0x0][0x3a0] ;  /* 0x00007400ff0677ac */ /* 0x000e240008000800 */
[----:B0-----:R-:W-:Y:S02]  /*1730*/  ULOP3.LUT UR7, UR6, 0x7, URZ, 0xc0, !UPT ;  /* 0x0000000706077892 */ /* 0x001fe4000f8ec0ff */
[----:B------:R-:W-:Y:S02]  /*1740*/  ULOP3.LUT UR8, UR6, 0x3, URZ, 0xc0, !UPT ;  /* 0x0000000306087892 */ /* 0x000fe4000f8ec0ff */
[----:B------:R-:W-:Y:S02]  /*1750*/  UIADD3 UR7, UPT, UPT, UR7, -0x1, URZ ;  /* 0xffffffff07077890 */ /* 0x000fe4000fffe0ff */
[----:B------:R-:W-:Y:S02]  /*1760*/  UISETP.NE.AND UP1, UPT, UR8, URZ, UPT ;  /* 0x000000ff0800728c */ /* 0x000fe4000bf25270 */
[----:B------:R-:W-:-:S09]  /*1770*/  UISETP.GE.U32.AND UP0, UPT, UR7, 0x3, UPT ;  /* 0x000000030700788c */ /* 0x000fd2000bf06070 */
[----:B------:R-:W-:Y:S05]  /*1780*/  BRA.U !UP0, `(.L_x_25) ;  /* 0x00000005082c7547 */ /* 0x000fea000b800000 */
[----:B------:R-:W-:Y:S01]  /*1790*/  IADD3 R9, P0, PT, R5, R22, RZ ;  /* 0x0000001605097210 */ /* 0x000fe20007f1e0ff */
[----:B------:R-:W0:Y:S03]  /*17a0*/  LDCU.64 UR16, c[0x0][0x398] ;  /* 0x00007300ff1077ac */ /* 0x000e260008000a00 */
[----:B------:R-:W-:Y:S01]  /*17b0*/  IADD3.X R17, PT, PT, RZ, R8, RZ, P0, !PT ;  /* 0x00000008ff117210 */ /* 0x000fe200007fe4ff */
[----:B------:R-:W-:-:S04]  /*17c0*/  IMAD.WIDE.U32 R18, R9, R10, R12 ;  /* 0x0000000a09127225 */ /* 0x000fc800078e000c */
[----:B------:R-:W-:-:S04]  /*17d0*/  IMAD R6, R17, R10, RZ ;  /* 0x0000000a11067224 */ /* 0x000fc800078e02ff */
[----:B------:R-:W-:Y:S01]  /*17e0*/  IMAD R9, R9, R11, R6 ;  /* 0x0000000b09097224 */ /* 0x000fe200078e0206 */
[----:B------:R-:W-:-:S04]  /*17f0*/  SHF.L.U32 R6, R18, 0x2, RZ ;  /* 0x0000000212067819 */ /* 0x000fc800000006ff */
[----:B------:R-:W-:Y:S02]  /*1800*/  IADD3 R19, PT, PT, R19, R9, RZ ;  /* 0x0000000913137210 */ /* 0x000fe40007ffe0ff */
[----:B0-----:R-:W-:Y:S01]  /*1810*/  IADD3 R16, P0, PT, R6, UR16, RZ ;  /* 0x0000001006107c10 */ /* 0x001fe2000ff1e0ff */
[----:B------:R-:W2:Y:S01]  /*1820*/  LDG.E R9, desc[UR12][R14.64] ;  /* 0x0000000c0e097981 */ /* 0x000ea2000c1e1900 */
[----:B------:R-:W-:-:S04]  /*1830*/  SHF.L.U64.HI R19, R18, 0x2, R19 ;  /* 0x0000000212137819 */ /* 0x000fc80000010213 */
        /* <DEDUP_REMOVED lines=11> */
[----:B------:R-:W-:Y:S01]  /*18f0*/  FMUL R23, R18, R23 ;  /* 0x0000001712177220 */ /* 0x000fe20000400000 */
[----:B0-----:R-:W-:-:S02]  /*1900*/  IADD3 R18, P0, PT, R6, UR16, RZ ;  /* 0x0000001006127c10 */ /* 0x001fc4000ff1e0ff */
[----:B------:R-:W-:Y:S02]  /*1910*/  FMUL R24, R9, R24 ;  /* 0x0000001809187220 */ /* 0x000fe40000400000 */
[----:B------:R-:W-:-:S03]  /*1920*/  IADD3.X R19, PT, PT, R19, UR17, RZ, P0, !PT ;  /* 0x0000001113137c10 */ /* 0x000fc600087fe4ff */
[----:B------:R-:W-:-:S05]  /*1930*/  F2FP.F16.F32.PACK_AB R23, R24, R23 ;  /* 0x000000171817723e */ /* 0x000fca00000000ff */
[----:B------:R0:W-:Y:S04]  /*1940*/  STG.E desc[UR12][R18.64], R23 ;  /* 0x0000001712007986 */ /* 0x0001e8000c10190c */
[----:B------:R1:W2:Y:S04]  /*1950*/  LDG.E R9, desc[UR12][R16.64] ;  /* 0x0000000c10097981 */ /* 0x0002a8000c1e1900 */
[----:B------:R-:W3:Y:S01]  /*1960*/  LDG.E R6, desc[UR12][R14.64] ;  /* 0x0000000c0e067981 */ /* 0x000ee2000c1e1900 */
[----:B-1----:R-:W-:-:S04]  /*1970*/  IADD3 R16, P1, PT, R16, UR11, RZ ;  /* 0x0000000b10107c10 */ /* 0x002fc8000ff3e0ff */
[----:B------:R-:W-:Y:S01]  /*1980*/  IADD3.X R17, PT, PT, R17, UR5, RZ, P1, !PT ;  /* 0x0000000511117c10 */ /* 0x000fe20008ffe4ff */
[--C-:B--2---:R-:W-:Y:S02]  /*1990*/  HADD2.F32 R24, -RZ, R9.reuse.H0_H0 ;  /* 0x20000009ff187230 */ /* 0x104fe40000004100 */
[----:B------:R-:W-:Y:S02]  /*19a0*/  HADD2.F32 R25, -RZ, R9.H1_H1 ;  /* 0x30000009ff197230 */ /* 0x000fe40000004100 */
[--C-:B---3--:R-:W-:Y:S02]  /*19b0*/  HADD2.F32 R9, -RZ, R6.reuse.H0_H0 ;  /* 0x20000006ff097230 */ /* 0x108fe40000004100 */
[----:B------:R-:W-:Y:S01]  /*19c0*/  FADD R24, -R24, R21 ;  /* 0x0000001518187221 */ /* 0x000fe20000000100 */
[----:B------:R-:W-:Y:S02]  /*19d0*/  HADD2.F32 R6, -RZ, R6.H1_H1 ;  /* 0x30000006ff067230 */ /* 0x000fe40000004100 */
[----:B------:R-:W-:Y:S01]  /*19e0*/  FADD R25, -R25, R20 ;  /* 0x0000001419197221 */ /* 0x000fe20000000100 */
[----:B------:R-:W-:Y:S01]  /*19f0*/  FMUL R9, R9, R24 ;  /* 0x0000001809097220 */ /* 0x000fe20000400000 */
[----:B------:R-:W-:-:S02]  /*1a00*/  IADD3 R24, P0, PT, R18, UR11, RZ ;  /* 0x0000000b12187c10 */ /* 0x000fc4000ff1e0ff */
[----:B------:R-:W-:Y:S02]  /*1a10*/  FMUL R6, R6, R25 ;  /* 0x0000001906067220 */ /* 0x000fe40000400000 */
[----:B------:R-:W-:-:S03]  /*1a20*/  IADD3.X R25, PT, PT, R19, UR5, RZ, P0, !PT ;  /* 0x0000000513197c10 */ /* 0x000fc600087fe4ff */
[----:B------:R-:W-:-:S05]  /*1a30*/  F2FP.F16.F32.PACK_AB R9, R6, R9 ;  /* 0x000000090609723e */ /* 0x000fca00000000ff */
[----:B------:R1:W-:Y:S04]  /*1a40*/  STG.E desc[UR12][R24.64], R9 ;  /* 0x0000000918007986 */ /* 0x0003e8000c10190c */
[----:B0-----:R0:W2:Y:S04]  /*1a50*/  LDG.E R18, desc[UR12][R16.64] ;  /* 0x0000000c10127981 */ /* 0x0010a8000c1e1900 */
[----:B------:R-:W3:Y:S01]  /*1a60*/  LDG.E R6, desc[UR12][R14.64] ;  /* 0x0000000c0e067981 */ /* 0x000ee2000c1e1900 */
[----:B0-----:R-:W-:-:S04]  /*1a70*/  IADD3 R16, P1, PT, R16, UR11, RZ ;  /* 0x0000000b10107c10 */ /* 0x001fc8000ff3e0ff */
        /* <DEDUP_REMOVED lines=13> */
[----:B------:R-:W1:Y:S04]  /*1b50*/  LDG.E R16, desc[UR12][R16.64] ;  /* 0x0000000c10107981 */ /* 0x000e68000c1e1900 */
[----:B------:R-:W2:Y:S01]  /*1b60*/  LDG.E R6, desc[UR12][R14.64] ;  /* 0x0000000c0e067981 */ /* 0x000ea2000c1e1900 */
[----:B------:R-:W-:Y:S01]  /*1b70*/  IADD3 R22, PT, PT, R22, 0x4, RZ ;  /* 0x0000000416167810 */ /* 0x000fe20007ffe0ff */
[----:B-1----:R-:W-:-:S02]  /*1b80*/  HADD2.F32 R24, -RZ, R16.H0_H0 ;  /* 0x20000010ff187230 */ /* 0x002fc40000004100 */
[----:B------:R-:W-:Y:S02]  /*1b90*/  HADD2.F32 R25, -RZ, R16.H1_H1 ;  /* 0x30000010ff197230 */ /* 0x000fe40000004100 */
[--C-:B--2---:R-:W-:Y:S02]  /*1ba0*/  HADD2.F32 R9, -RZ, R6.reuse.H0_H0 ;  /* 0x20000006ff097230 */ /* 0x104fe40000004100 */
[----:B------:R-:W-:Y:S01]  /*1bb0*/  FADD R24, -R24, R21 ;  /* 0x0000001518187221 */ /* 0x000fe20000000100 */
[----:B------:R-:W-:Y:S02]  /*1bc0*/  HADD2.F32 R6, -RZ, R6.H1_H1 ;  /* 0x30000006ff067230 */ /* 0x000fe40000004100 */
[----:B------:R-:W-:Y:S01]  /*1bd0*/  FADD R25, -R25, R20 ;  /* 0x0000001419197221 */ /* 0x000fe20000000100 */
[----:B------:R-:W-:Y:S01]  /*1be0*/  FMUL R9, R9, R24 ;  /* 0x0000001809097220 */ /* 0x000fe20000400000 */
[----:B------:R-:W-:Y:S02]  /*1bf0*/  IADD3 R24, P0, PT, R18, UR11, RZ ;  /* 0x0000000b12187c10 */ /* 0x000fe4000ff1e0ff */
[----:B------:R-:W-:-:S02]  /*1c00*/  FMUL R6, R6, R25 ;  /* 0x0000001906067220 */ /* 0x000fc40000400000 */
[----:B------:R-:W-:-:S03]  /*1c10*/  IADD3.X R25, PT, PT, R19, UR5, RZ, P0, !PT ;  /* 0x0000000513197c10 */ /* 0x000fc600087fe4ff */
[----:B------:R-:W-:-:S05]  /*1c20*/  F2FP.F16.F32.PACK_AB R9, R6, R9 ;  /* 0x000000090609723e */ /* 0x000fca00000000ff */
[----:B------:R0:W-:Y:S02]  /*1c30*/  STG.E desc[UR12][R24.64], R9 ;  /* 0x0000000918007986 */ /* 0x0001e4000c10190c */
.L_x_25:
[----:B------:R-:W-:Y:S05]  /*1c40*/  BRA.U !UP1, `(.L_x_24) ;  /* 0x00000005092c7547 */ /* 0x000fea000b800000 */
[----:B------:R-:W-:Y:S02]  /*1c50*/  UIADD3 UR8, UPT, UPT, UR8, -0x1, URZ ;  /* 0xffffffff08087890 */ /* 0x000fe4000fffe0ff */
[----:B------:R-:W-:Y:S02]  /*1c60*/  ULOP3.LUT UR6, UR6, 0x1, URZ, 0xc0, !UPT ;  /* 0x0000000106067892 */ /* 0x000fe4000f8ec0ff */
[----:B------:R-:W-:Y:S02]  /*1c70*/  UISETP.NE.AND UP0, UPT, UR8, URZ, UPT ;  /* 0x000000ff0800728c */ /* 0x000fe4000bf05270 */
[----:B------:R-:W-:-:S07]  /*1c80*/  UISETP.NE.AND UP1, UPT, UR6, URZ, UPT ;  /* 0x000000ff0600728c */ /* 0x000fce000bf25270 */
[----:B------:R-:W-:Y:S05]  /*1c90*/  BRA.U !UP0, `(.L_x_26) ;  /* 0x0000000108ac7547 */ /* 0x000fea000b800000 */
[----:B0-----:R-:W-:Y:S01]  /*1ca0*/  IADD3 R9, P0, PT, R5, R22, RZ ;  /* 0x0000001605097210 */ /* 0x001fe20007f1e0ff */
[----:B------:R-:W0:Y:S03]  /*1cb0*/  LDCU.64 UR6, c[0x0][0x398] ;  /* 0x00007300ff0677ac */ /* 0x000e260008000a00 */
[----:B------:R-:W-:Y:S01]  /*1cc0*/  IADD3.X R17, PT, PT, RZ, R8, RZ, P0, !PT ;  /* 0x00000008ff117210 */ /* 0x000fe200007fe4ff */
[----:B------:R-:W-:-:S04]  /*1cd0*/  IMAD.WIDE.U32 R18, R9, R10, R12 ;  /* 0x0000000a09127225 */ /* 0x000fc800078e000c */
[----:B------:R-:W-:-:S04]  /*1ce0*/  IMAD R6, R17, R10, RZ ;  /* 0x0000000a11067224 */ /* 0x000fc800078e02ff */
        /* <DEDUP_REMOVED lines=38> */
.L_x_26:
[----:B------:R-:W-:Y:S05]  /*1f50*/  BRA.U !UP1, `(.L_x_24) ;  /* 0x0000000109687547 */ /* 0x000fea000b800000 */
[----:B01----:R-:W-:Y:S01]  /*1f60*/  IADD3 R9, P0, PT, R5, R22, RZ ;  /* 0x0000001605097210 */ /* 0x003fe20007f1e0ff */
[----:B------:R-:W0:Y:S01]  /*1f70*/  LDCU.64 UR6, c[0x0][0x398] ;  /* 0x00007300ff0677ac */ /* 0x000e220008000a00 */
[----:B------:R-:W2:Y:S02]  /*1f80*/  LDG.E R14, desc[UR12][R14.64] ;  /* 0x0000000c0e0e7981 */ /* 0x000ea4000c1e1900 */
[----:B------:R-:W-:-:S05]  /*1f90*/  IADD3.X R17, PT, PT, RZ, R8, RZ, P0, !PT ;  /* 0x00000008ff117210 */ /* 0x000fca00007fe4ff */
[-C--:B------:R-:W-:Y:S02]  /*1fa0*/  IMAD R6, R17, R10.reuse, RZ ;  /* 0x0000000a11067224 */ /* 0x080fe400078e02ff */
[----:B------:R-:W-:-:S04]  /*1fb0*/  IMAD.WIDE.U32 R16, R9, R10, R12 ;  /* 0x0000000a09107225 */ /* 0x000fc800078e000c */
[----:B------:R-:W-:Y:S01]  /*1fc0*/  IMAD R9, R9, R11, R6 ;  /* 0x0000000b09097224 */ /* 0x000fe200078e0206 */
[----:B------:R-:W-:-:S04]  /*1fd0*/  SHF.L.U32 R6, R16, 0x2, RZ ;  /* 0x0000000210067819 */ /* 0x000fc800000006ff */
[----:B------:R-:W-:Y:S02]  /*1fe0*/  IADD3 R9, PT, PT, R17, R9, RZ ;  /* 0x0000000911097210 */ /* 0x000fe40007ffe0ff */
[----:B0-----:R-:W-:Y:S02]  /*1ff0*/  IADD3 R12, P0, PT, R6, UR6, RZ ;  /* 0x00000006060c7c10 */ /* 0x001fe4000ff1e0ff */
[----:B------:R-:W-:-:S04]  /*2000*/  SHF.L.U64.HI R18, R16, 0x2, R9 ;  /* 0x0000000210127819 */ /* 0x000fc80000010209 */
[----:B------:R-:W-:Y:S01]  /*2010*/  IADD3.X R13, PT, PT, R18, UR7, RZ, P0, !PT ;  /* 0x00000007120d7c10 */ /* 0x000fe200087fe4ff */
[----:B------:R-:W0:Y:S04]  /*2020*/  LDCU.64 UR6, c[0x0][0x3a8] ;  /* 0x00007500ff0677ac */ /* 0x000e280008000a00 */
[----:B------:R-:W3:Y:S01]  /*2030*/  LDG.E R12, desc[UR12][R12.64] ;  /* 0x0000000c0c0c7981 */ /* 0x000ee2000c1e1900 */
[--C-:B--2---:R-:W-:Y:S02]  /*2040*/  HADD2.F32 R9, -RZ, R14.reuse.H0_H0 ;  /* 0x2000000eff097230 */ /* 0x104fe40000004100 */
[----:B------:R-:W-:Y:S02]  /*2050*/  HADD2.F32 R17, -RZ, R14.H1_H1 ;  /* 0x3000000eff117230 */ /* 0x000fe40000004100 */
[----:B---3--:R-:W-:-:S02]  /*2060*/  HADD2.F32 R16, -RZ, R12.H0_H0 ;  /* 0x2000000cff107230 */ /* 0x008fc40000004100 */
[----:B------:R-:W-:-:S03]  /*2070*/  HADD2.F32 R19, -RZ, R12.H1_H1 ;  /* 0x3000000cff137230 */ /* 0x000fc60000004100 */
[----:B------:R-:W-:Y:S02]  /*2080*/  FADD R16, -R16, R21 ;  /* 0x0000001510107221 */ /* 0x000fe40000000100 */
[----:B------:R-:W-:Y:S02]  /*2090*/  FADD R20, -R19, R20 ;  /* 0x0000001413147221 */ /* 0x000fe40000000100 */
[----:B------:R-:W-:Y:S01]  /*20a0*/  FMUL R9, R9, R16 ;  /* 0x0000001009097220 */ /* 0x000fe20000400000 */
[----:B0-----:R-:W-:Y:S01]  /*20b0*/  IADD3 R16, P0, PT, R6, UR6, RZ ;  /* 0x0000000606107c10 */ /* 0x001fe2000ff1e0ff */
[----:B------:R-:W-:-:S03]  /*20c0*/  FMUL R20, R17, R20 ;  /* 0x0000001411147220 */ /* 0x000fc60000400000 */
[----:B------:R-:W-:Y:S02]  /*20d0*/  IADD3.X R17, PT, PT, R18, UR7, RZ, P0, !PT ;  /* 0x0000000712117c10 */ /* 0x000fe400087fe4ff */
[----:B------:R-:W-:-:S05]  /*20e0*/  F2FP.F16.F32.PACK_AB R9, R20, R9 ;  /* 0x000000091409723e */ /* 0x000fca00000000ff */
[----:B------:R2:W-:Y:S02]  /*20f0*/  STG.E desc[UR12][R16.64], R9 ;  /* 0x0000000910007986 */ /* 0x0005e4000c10190c */
.L_x_24:
[----:B------:R-:W-:-:S04]  /*2100*/  IADD3 R6, PT, PT, R7, UR9, RZ ;  /* 0x0000000907067c10 */ /* 0x000fc8000fffe0ff */
[----:B------:R-:W-:Y:S02]  /*2110*/  ISETP.GE.U32.AND P0, PT, R6, R10, PT ;  /* 0x0000000a0600720c */ /* 0x000fe40003f06070 */
[----:B012---:R-:W-:Y:S02]  /*2120*/  SHF.R.S32.HI R9, RZ, 0x1f, R6 ;  /* 0x0000001fff097819 */ /* 0x007fe40000011406 */
[----:B------:R-:W-:Y:S02]  /*2130*/  MOV R7, R6 ;  /* 0x0000000600077202 */ /* 0x000fe40000000f00 */
[----:B------:R-:W-:-:S13]  /*2140*/  ISETP.GE.AND.EX P0, PT, R9, R11, PT, P0 ;  /* 0x0000000b0900720c */ /* 0x000fda0003f06300 */
[----:B------:R-:W-:Y:S05]  /*2150*/  @!P0 BRA `(.L_x_27) ;  /* 0xffffffe0003c8947 */ /* 0x000fea000383ffff */
.L_x_16:
[----:B------:R-:W-:Y:S05]  /*2160*/  BSYNC.RECONVERGENT B0 ;  /* 0x0000000000007941 */ /* 0x000fea0003800200 */
.L_x_15:
[----:B------:R-:W0:Y:S01]  /*2170*/  LDCU.64 UR6, c[0x0][0x380] ;  /* 0x00007000ff0677ac */ /* 0x000e220008000a00 */
[----:B------:R-:W-:-:S04]  /*2180*/  IADD3 R4, PT, PT, R2, UR4, RZ ;  /* 0x0000000402047c10 */ /* 0x000fc8000fffe0ff */
[----:B------:R-:W-:Y:S02]  /*2190*/  SHF.R.S32.HI R3, RZ, 0x1f, R4 ;  /* 0x0000001fff037819 */ /* 0x000fe40000011404 */
[----:B------:R-:W-:Y:S02]  /*21a0*/  MOV R2, R4 ;  /* 0x0000000400027202 */ /* 0x000fe40000000f00 */
[----:B0-----:R-:W-:-:S04]  /*21b0*/  ISETP.GE.U32.AND P0, PT, R4, UR6, PT ;  /* 0x0000000604007c0c */ /* 0x001fc8000bf06070 */
[----:B------:R-:W-:-:S13]  /*21c0*/  ISETP.GE.AND.EX P0, PT, R3, UR7, PT, P0 ;  /* 0x0000000703007c0c */ /* 0x000fda000bf06300 */
[----:B------:R-:W-:Y:S05]  /*21d0*/  @!P0 BRA `(.L_x_28) ;  /* 0xffffffdc00f08947 */ /* 0x000fea000383ffff */
[----:B------:R-:W-:Y:S05]  /*21e0*/  EXIT ;  /* 0x000000000000794d */ /* 0x000fea0003800000 */
.L_x_29:
        /* <DEDUP_REMOVED lines=9> */
.L_x_104:


//--------------------- .text._Z21FeatureInteractionSumI6__halfLi1EEvll5ParamIT_XT0_EE --------------------------
	.section	.text._Z21FeatureInteractionSumI6__halfLi1EEvll5ParamIT_XT0_EE,"ax",@progbits
	.align	128
        .global         _Z21FeatureInteractionSumI6__halfLi1EEvll5ParamIT_XT0_EE
        .type           _Z21FeatureInteractionSumI6__halfLi1EEvll5ParamIT_XT0_EE,@function
        .size           _Z21FeatureInteractionSumI6__halfLi1EEvll5ParamIT_XT0_EE,(.L_x_105 - _Z21FeatureInteractionSumI6__halfLi1EEvll5ParamIT_XT0_EE)
        .other          _Z21FeatureInteractionSumI6__halfLi1EEvll5ParamIT_XT0_EE,@"STO_CUDA_ENTRY STV_DEFAULT"
_Z21FeatureInteractionSumI6__halfLi1EEvll5ParamIT_XT0_EE:
.text._Z21FeatureInteractionSumI6__halfLi1EEvll5ParamIT_XT0_EE:
        /* <DEDUP_REMOVED lines=10> */
[----:B------:R-:W0:Y:S01]  /*00a0*/  LDCU UR5, c[0x0][0x3a8] ;  /* 0x00007500ff0577ac */ /* 0x000e220008000800 */
[----:B------:R-:W1:Y:S01]  /*00b0*/  S2R R9, SR_TID.X ;  /* 0x0000000000097919 */ /* 0x000e620000002100 */
[----:B------:R-:W-:Y:S01]  /*00c0*/  MOV R5, R3 ;  /* 0x0000000300057202 */ /* 0x000fe20000000f00 */
[----:B------:R-:W2:Y:S01]  /*00d0*/  LDCU UR7, c[0x0][0x360] ;  /* 0x00006c00ff0777ac */ /* 0x000ea20008000800 */
[----:B------:R-:W3:Y:S01]  /*00e0*/  LDCU UR4, c[0x0][0x370] ;  /* 0x00006e00ff0477ac */ /* 0x000ee20008000800 */
[----:B------:R-:W4:Y:S01]  /*00f0*/  LDCU.64 UR8, c[0x0][0x358] ;  /* 0x00006b00ff0877ac */ /* 0x000f220008000a00 */
[----:B0-----:R-:W-:Y:S01]  /*0100*/  UISETP.GT.AND UP0, UPT, UR5, URZ, UPT ;  /* 0x000000ff0500728c */ /* 0x001fe2000bf04270 */
[----:B---3--:R-:W-:-:S08]  /*0110*/  IMAD R2, R2, UR4, RZ ;  /* 0x0000000402027c24 */ /* 0x008fd0000f8e02ff */
[----:B--2-4-:R-:W-:Y:S05]  /*0120*/  BRA.U UP0, `(.L_x_30) ;  /* 0x00000001007c7547 */ /* 0x014fea000b800000 */
.L_x_34:
[----:B------:R-:W1:Y:S01]  /*0130*/  LDC.64 R10, c[0x0][0x388] ;  /* 0x0000e200ff0a7b82 */ /* 0x000e620000000a00 */
[----:B------:R-:W-:Y:S01]  /*0140*/  BSSY.RECONVERGENT B0, `(.L_x_31) ;  /* 0x0000015000007945 */ /* 0x000fe20003800200 */
[----:B-1----:R-:W-:-:S04]  /*0150*/  ISETP.GE.U32.AND P0, PT, R9, R10, PT ;  /* 0x0000000a0900720c */ /* 0x002fc80003f06070 */
[----:B------:R-:W-:-:S13]  /*0160*/  ISETP.GE.AND.EX P0, PT, RZ, R11, PT, P0 ;  /* 0x0000000bff00720c */ /* 0x000fda0003f06300 */
[----:B------:R-:W-:Y:S05]  /*0170*/  @P0 BRA `(.L_x_32) ;  /* 0x0000000000440947 */ /* 0x000fea0003800000 */
[----:B------:R-:W0:Y:S01]  /*0180*/  LDC.64 R12, c[0x0][0x3a0] ;  /* 0x0000e800ff0c7b82 */ /* 0x000e220000000a00 */
[----:B------:R-:W-:Y:S02]  /*0190*/  IMAD R4, R7, R10, RZ ;  /* 0x0000000a07047224 */ /* 0x000fe400078e02ff */
[----:B------:R-:W-:Y:S02]  /*01a0*/  HFMA2 R7, -RZ, RZ, 0, 0 ;  /* 0x00000000ff077431 */ /* 0x000fe400000001ff */
[--C-:B------:R-:W-:Y:S02]  /*01b0*/  IMAD.MOV.U32 R6, RZ, RZ, R9.reuse ;  /* 0x000000ffff067224 */ /* 0x100fe400078e0009 */
[----:B------:R-:W-:Y:S02]  /*01c0*/  IMAD.MOV.U32 R0, RZ, RZ, R9 ;  /* 0x000000ffff007224 */ /* 0x000fe400078e0009 */
[----:B------:R-:W-:-:S07]  /*01d0*/  IMAD R17, R3, R11, R4 ;  /* 0x0000000b03117224 */ /* 0x000fce00078e0204 */
.L_x_33:
[----:B------:R-:W-:-:S05]  /*01e0*/  IMAD.WIDE.U32 R6, R3, R10, R6 ;  /* 0x0000000a03067225 */ /* 0x000fca00078e0006 */
[----:B------:R-:W-:Y:S02]  /*01f0*/  IADD3 R4, PT, PT, R7, R17, RZ ;  /* 0x0000001107047210 */ /* 0x000fe40007ffe0ff */
[----:B0-----:R-:W-:-:S04]  /*0200*/  LEA R14, P0, R6, R12, 0x1 ;  /* 0x0000000c060e7211 */ /* 0x001fc800078008ff */
[----:B------:R-:W-:Y:S01]  /*0210*/  LEA.HI.X R15, R6, R13, R4, 0x1, P0 ;  /* 0x0000000d060f7211 */ /* 0x000fe200000f0c04 */
[----:B------:R-:W-:-:S04]  /*0220*/  VIADD R6, R0, UR7 ;  /* 0x0000000700067c36 */ /* 0x000fc80008000000 */
[----:B------:R1:W-:Y:S01]  /*0230*/  STG.E.U16 desc[UR8][R14.64], RZ ;  /* 0x000000ff0e007986 */ /* 0x0003e2000c101508 */
[----:B------:R-:W-:Y:S02]  /*0240*/  ISETP.GE.U32.AND P0, PT, R6, R10, PT ;  /* 0x0000000a0600720c */ /* 0x000fe40003f06070 */
[----:B------:R-:W-:Y:S02]  /*0250*/  SHF.R.S32.HI R7, RZ, 0x1f, R6 ;  /* 0x0000001fff077819 */ /* 0x000fe40000011406 */
[----:B------:R-:W-:Y:S02]  /*0260*/  MOV R0, R6 ;  /* 0x0000000600007202 */ /* 0x000fe40000000f00 */
[----:B------:R-:W-:-:S13]  /*0270*/  ISETP.GE.AND.EX P0, PT, R7, R11, PT, P0 ;  /* 0x0000000b0700720c */ /* 0x000fda0003f06300 */
[----:B-1----:R-:W-:Y:S05]  /*0280*/  @!P0 BRA `(.L_x_33) ;  /* 0xfffffffc00d48947 */ /* 0x002fea000383ffff */
.L_x_32:
[----:B------:R-:W-:Y:S05]  /*0290*/  BSYNC.RECONVERGENT B0 ;  /* 0x0000000000007941 */ /* 0x000fea0003800200 */
.L_x_31:
[----:B------:R-:W0:Y:S01]  /*02a0*/  LDCU.64 UR4, c[0x0][0x380] ;  /* 0x00007000ff0477ac */ /* 0x000e220008000a00 */
[----:B------:R-:W-:-:S05]  /*02b0*/  IMAD.IADD R3, R2, 0x1, R5 ;  /* 0x0000000102037824 */ /* 0x000fca00078e0205 */
[----:B------:R-:W-:Y:S02]  /*02c0*/  SHF.R.S32.HI R7, RZ, 0x1f, R3 ;  /* 0x0000001fff077819 */ /* 0x000fe40000011403 */
[----:B------:R-:W-:Y:S02]  /*02d0*/  MOV R5, R3 ;  /* 0x0000000300057202 */ /* 0x000fe40000000f00 */
[----:B0-----:R-:W-:-:S04]  /*02e0*/  ISETP.GE.U32.AND P0, PT, R3, UR4, PT ;  /* 0x0000000403007c0c */ /* 0x001fc8000bf06070 */
[----:B------:R-:W-:-:S13]  /*02f0*/  ISETP.GE.AND.EX P0, PT, R7, UR5, PT, P0 ;  /* 0x0000000507007c0c */ /* 0x000fda000bf06300 */
[----:B------:R-:W-:Y:S05]  /*0300*/  @!P0 BRA `(.L_x_34) ;  /* 0xfffffffc00888947 */ /* 0x000fea000383ffff */
[----:B------:R-:W-:Y:S05]  /*0310*/  EXIT ;  /* 0x000000000000794d */ /* 0x000fea0003800000 */
.L_x_30:
[----:B------:R-:W0:Y:S02]  /*0320*/  LDCU UR4, c[0x0][0x398] ;  /* 0x00007300ff0477ac */ /* 0x000e240008000800 */
[----:B0-----:R-:W-:-:S09]  /*0330*/  UISETP.GT.AND UP0, UPT, UR4, URZ, UPT ;  /* 0x000000ff0400728c */ /* 0x001fd2000bf04270 */
[----:B------:R-:W-:Y:S05]  /*0340*/  BRA.U UP0, `(.L_x_35) ;  /* 0x00000001007c7547 */ /* 0x000fea000b800000 */
.L_x_39:
        /* <DEDUP_REMOVED lines=11> */
.L_x_38:
        /* <DEDUP_REMOVED lines=11> */
.L_x_37:
[----:B------:R-:W-:Y:S05]  /*04b0*/  BSYNC.RECONVERGENT B0 ;  /* 0x0000000000007941 */ /* 0x000fea0003800200 */
.L_x_36:
        /* <DEDUP_REMOVED lines=8> */
.L_x_35:
[----:B------:R-:W0:Y:S01]  /*0540*/  LDC.64 R10, c[0x0][0x388] ;  /* 0x0000e200ff0a7b82 */ /* 0x000e220000000a00 */
[----:B------:R-:W-:Y:S02]  /*0550*/  ULOP3.LUT UR5, UR4, 0x7ffffff8, URZ, 0xc0, !UPT ;  /* 0x7ffffff804057892 */ /* 0x000fe4000f8ec0ff */
[----:B------:R-:W-:Y:S02]  /*0560*/  ULOP3.LUT UR4, UR4, 0x7, URZ, 0xc0, !UPT ;  /* 0x0000000704047892 */ /* 0x000fe4000f8ec0ff */
[----:B------:R-:W-:Y:S01]  /*0570*/  UIADD3 UR10, UPT, UPT, -UR5, URZ, URZ ;  /* 0x000000ff050a7290 */ /* 0x000fe2000fffe1ff */
[C-C-:B0-----:R-:W-:Y:S01]  /*0580*/  SHF.L.U64.HI R0, R10.reuse, 0x4, R11.reuse ;  /* 0x000000040a007819 */ /* 0x141fe2000001020b */
[C---:B------:R-:W-:Y:S01]  /*0590*/  IMAD.SHL.U32 R4, R10.reuse, 0x2, RZ ;  /* 0x000000020a047824 */ /* 0x040fe200078e00ff */
[----:B------:R-:W-:-:S09]  /*05a0*/  SHF.L.U64.HI R11, R10, 0x1, R11 ;  /* 0x000000010a0b7819 */ /* 0x000fd2000001020b */
.L_x_48:
[----:B------:R-:W1:Y:S01]  /*05b0*/  LDCU.64 UR12, c[0x0][0x388] ;  /* 0x00007100ff0c77ac */ /* 0x000e620008000a00 */
[----:B------:R-:W-:Y:S01]  /*05c0*/  BSSY.RECONVERGENT B0, `(.L_x_40) ;  /* 0x00000b8000007945 */ /* 0x000fe20003800200 */
[----:B-1----:R-:W-:-:S04]  /*05d0*/  ISETP.GE.U32.AND P0, PT, R9, UR12, PT ;  /* 0x0000000c09007c0c */ /* 0x002fc8000bf06070 */
[----:B------:R-:W-:-:S13]  /*05e0*/  ISETP.GE.AND.EX P0, PT, RZ, UR13, PT, P0 ;  /* 0x0000000dff007c0c */ /* 0x000fda000bf06300 */
[----:B------:R-:W-:Y:S05]  /*05f0*/  @P0 BRA `(.L_x_41) ;  /* 0x0000000800d00947 */ /* 0x000fea0003800000 */
[----:B------:R-:W0:Y:S01]  /*0600*/  LDCU UR6, c[0x0][0x398] ;  /* 0x00007300ff0677ac */ /* 0x000e220008000800 */
[-C--:B------:R-:W-:Y:S01]  /*0610*/  MOV R8, R9.reuse ;  /* 0x0000000900087202 */ /* 0x080fe20000000f00 */
[----:B------:R-:W-:Y:S01]  /*0620*/  IMAD.MOV.U32 R19, RZ, RZ, RZ ;  /* 0x000000ffff137224 */ /* 0x000fe200078e00ff */
[----:B------:R-:W-:Y:S01]  /*0630*/  MOV R18, R9 ;  /* 0x0000000900127202 */ /* 0x000fe20000000f00 */
[----:B0-----:R-:W-:-:S05]  /*0640*/  IMAD R6, R5, UR6, RZ ;  /* 0x0000000605067c24 */ /* 0x001fca000f8e02ff */
[----:B------:R-:W-:-:S07]  /*0650*/  SHF.R.S32.HI R20, RZ, 0x1f, R6 ;  /* 0x0000001fff147819 */ /* 0x000fce0000011406 */
.L_x_47:
[----:B------:R-:W0:Y:S01]  /*0660*/  LDC R26, c[0x0][0x398] ;  /* 0x0000e600ff1a7b82 */ /* 0x000e220000000800 */
[----:B------:R-:W-:Y:S01]  /*0670*/  CS2R R22, SRZ ;  /* 0x0000000000167805 */ /* 0x000fe2000001ff00 */
[----:B------:R-:W-:Y:S01]  /*0680*/  IMAD.MOV.U32 R21, RZ, RZ, RZ ;  /* 0x000000ffff157224 */ /* 0x000fe200078e00ff */
[----:B0-----:R-:W-:-:S13]  /*0690*/  ISETP.GE.U32.AND P0, PT, R26, 0x8, PT ;  /* 0x000000081a00780c */ /* 0x001fda0003f06070 */
[----:B------:R-:W-:Y:S05]  /*06a0*/  @!P0 BRA `(.L_x_42) ;  /* 0x0000000400008947 */ /* 0x000fea0003800000 */
[----:B------:R-:W0:Y:S01]  /*06b0*/  LDCU.64 UR14, c[0x0][0x388] ;  /* 0x00007100ff0e77ac */ /* 0x000e220008000a00 */
[----:B------:R-:W-:Y:S01]  /*06c0*/  MOV R12, R8 ;  /* 0x00000008000c7202 */ /* 0x000fe20000000f00 */
[----:B------:R-:W-:Y:S01]  /*06d0*/  IMAD.MOV.U32 R13, RZ, RZ, R19 ;  /* 0x000000ffff0d7224 */ /* 0x000fe200078e0013 */
[----:B------:R-:W-:Y:S01]  /*06e0*/  MOV R21, UR10 ;  /* 0x0000000a00157c02 */ /* 0x000fe20008000f00 */
[----:B------:R-:W1:Y:S01]  /*06f0*/  LDCU.64 UR12, c[0x0][0x390] ;  /* 0x00007200ff0c77ac */ /* 0x000e620008000a00 */
[----:B------:R-:W-:Y:S02]  /*0700*/  IMAD.MOV.U32 R22, RZ, RZ, RZ ;  /* 0x000000ffff167224 */ /* 0x000fe400078e00ff */
[----:B0-----:R-:W-:Y:S02]  /*0710*/  IMAD R15, R20, UR14, RZ ;  /* 0x0000000e140f7c24 */ /* 0x001fe4000f8e02ff */
[----:B------:R-:W-:-:S04]  /*0720*/  IMAD.WIDE.U32 R12, R6, UR14, R12 ;  /* 0x0000000e060c7c25 */ /* 0x000fc8000f8e000c */
[----:B------:R-:W-:Y:S01]  /*0730*/  IMAD R15, R6, UR15, R15 ;  /* 0x0000000f060f7c24 */ /* 0x000fe2000f8e020f */
[----:B-1----:R-:W-:-:S04]  /*0740*/  LEA R24, P0, R12, UR12, 0x1 ;  /* 0x0000000c0c187c11 */ /* 0x002fc8000f8008ff */
[----:B------:R-:W-:-:S04]  /*0750*/  IADD3 R25, PT, PT, R13, R15, RZ ;  /* 0x0000000f0d197210 */ /* 0x000fc80007ffe0ff */
[----:B------:R-:W-:-:S07]  /*0760*/  LEA.HI.X R25, R12, UR13, R25, 0x1, P0 ;  /* 0x0000000d0c197c11 */ /* 0x000fce00080f0c19 */
.L_x_43:
[----:B------:R-:W2:Y:S01]  /*0770*/  LDG.E.U16 R17, desc[UR8][R24.64] ;  /* 0x0000000818117981 */ /* 0x000ea2000c1e1500 */
[----:B------:R-:W-:-:S05]  /*0780*/  IADD3 R14, P0, PT, R24, R4, RZ ;  /* 0x00000004180e7210 */ /* 0x000fca0007f1e0ff */
[----:B------:R-:W-:Y:S01]  /*0790*/  IMAD.X R15, R25, 0x1, R11, P0 ;  /* 0x00000001190f7824 */ /* 0x000fe200000e060b */
[----:B------:R-:W-:-:S04]  /*07a0*/  IADD3 R12, P0, PT, R14, R4, RZ ;  /* 0x000000040e0c7210 */ /* 0x000fc80007f1e0ff */
[----:B------:R-:W-:Y:S01]  /*07b0*/  IADD3.X R13, PT, PT, R15, R11, RZ, P0, !PT ;  /* 0x0000000b0f0d7210 */ /* 0x000fe200007fe4ff */
[----:B------:R-:W3:Y:S01]  /*07c0*/  LDG.E.U16 R14, desc[UR8][R14.64] ;  /* 0x000000080e0e7981 */ /* 0x000ee2000c1e1500 */
[----:B------:R-:W-:-:S03]  /*07d0*/  IADD3 R16, P0, PT, R12, R4, RZ ;  /* 0x000000040c107210 */ /* 0x000fc60007f1e0ff */
[----:B------:R-:W4:Y:S01]  /*07e0*/  LDG.E.U16 R27, desc[UR8][R12.64] ;  /* 0x000000080c1b7981 */ /* 0x000f22000c1e1500 */
[----:B--2---:R-:W-:Y:S02]  /*07f0*/  HADD2.F32 R29, -RZ, R17.H0_H0 ;  /* 0x20000011ff1d7230 */ /* 0x004fe40000004100 */
[----:B------:R-:W-:-:S03]  /*0800*/  IMAD.X R17, R13, 0x1, R11, P0 ;  /* 0x000000010d117824 */ /* 0x000fc600000e060b */
[C---:B------:R-:W-:Y:S01]  /*0810*/  FADD R23, R29.reuse, R23 ;  /* 0x000000171d177221 */ /* 0x040fe20000000000 */
[----:B------:R-:W-:Y:S01]  /*0820*/  FFMA R22, R29, R29, R22 ;  /* 0x0000001d1d167223 */ /* 0x000fe20000000016 */
[----:B------:R0:W2:Y:S01]  /*0830*/  LDG.E.U16 R12, desc[UR8][R16.64] ;  /* 0x00000008100c7981 */ /* 0x0000a2000c1e1500 */
[----:B------:R-:W-:Y:S01]  /*0840*/  IADD3 R28, P0, PT, R16, R4, RZ ;  /* 0x00000004101c7210 */ /* 0x000fe20007f1e0ff */
[----:B---3--:R-:W-:Y:S02]  /*0850*/  HADD2.F32 R29, -RZ, R14.H0_H0 ;  /* 0x2000000eff1d7230 */ /* 0x008fe40000004100 */
[----:B----4-:R-:W-:-:S03]  /*0860*/  HADD2.F32 R27, -RZ, R27.H0_H0 ;  /* 0x2000001bff1b7230 */ /* 0x010fc60000004100 */
[----:B------:R-:W-:Y:S01]  /*0870*/  FFMA R22, R29, R29, R22 ;  /* 0x0000001d1d167223 */ /* 0x000fe20000000016 */
[----:B------:R-:W-:Y:S01]  /*0880*/  FADD R14, R23, R29 ;  /* 0x0000001d170e7221 */ /* 0x000fe20000000000 */
[----:B------:R-:W-:Y:S02]  /*0890*/  IADD3.X R29, PT, PT, R17, R11, RZ, P0, !PT ;  /* 0x0000000b111d7210 */ /* 0x000fe400007fe4ff */
[----:B0-----:R-:W-:Y:S01]  /*08a0*/  FFMA R16, R27, R27, R22 ;  /* 0x0000001b1b107223 */ /* 0x001fe20000000016 */
[-C--:B------:R-:W-:Y:S01]  /*08b0*/  IADD3 R22, P0, PT, R28, R4.reuse, RZ ;  /* 0x000000041c167210 */ /* 0x080fe20007f1e0ff */
[----:B------:R-:W-:Y:S02]  /*08c0*/  FADD R13, R14, R27 ;  /* 0x0000001b0e0d7221 */ /* 0x000fe40000000000 */
[----:B------:R-:W3:Y:S02]  /*08d0*/  LDG.E.U16 R27, desc[UR8][R28.64] ;  /* 0x000000081c1b7981 */ /* 0x000ee4000c1e1500 */
[----:B------:R-:W-:Y:S01]  /*08e0*/  IMAD.X R23, R29, 0x1, R11, P0 ;  /* 0x000000011d177824 */ /* 0x000fe200000e060b */
[----:B------:R-:W-:-:S04]  /*08f0*/  IADD3 R14, P0, PT, R22, R4, RZ ;  /* 0x00000004160e7210 */ /* 0x000fc80007f1e0ff */
[----:B------:R0:W4:Y:S01]  /*0900*/  LDG.E.U16 R17, desc[UR8][R22.64] ;  /* 0x0000000816117981 */ /* 0x000122000c1e1500 */
[----:B------:R-:W-:Y:S01]  /*0910*/  IADD3.X R15, PT, PT, R23, R11, RZ, P0, !PT ;  /* 0x0000000b170f7210 */ /* 0x000fe200007fe4ff */
[----:B--2---:R-:W-:-:S05]  /*0920*/  HADD2.F32 R12, -RZ, R12.H0_H0 ;  /* 0x2000000cff0c7230 */ /* 0x004fca0000004100 */
[----:B0-----:R-:W-:Y:S01]  /*0930*/  FADD R22, R13, R12 ;  /* 0x0000000c0d167221 */ /* 0x001fe20000000000 */
[----:B------:R-:W-:Y:S01]  /*0940*/  FFMA R16, R12, R12, R16 ;  /* 0x0000000c0c107223 */ /* 0x000fe20000000010 */
[----:B------:R-:W-:Y:S02]  /*0950*/  IADD3 R12, P0, PT, R14, R4, RZ ;  /* 0x000000040e0c7210 */ /* 0x000fe40007f1e0ff */
[----:B------:R-:W2:Y:S03]  /*0960*/  LDG.E.U16 R14, desc[UR8][R14.64] ;  /* 0x000000080e0e7981 */ /* 0x000ea6000c1e1500 */
[----:B------:R-:W-:-:S05]  /*0970*/  IMAD.X R13, R15, 0x1, R11, P0 ;  /* 0x000000010f0d7824 */ /* 0x000fca00000e060b */
[----:B------:R-:W5:Y:S01]  /*0980*/  LDG.E.U16 R12, desc[UR8][R12.64] ;  /* 0x000000080c0c7981 */ /* 0x000f62000c1e1500 */
[----:B------:R-:W-:Y:S01]  /*0990*/  IADD3 R21, PT, PT, R21, 0x8, RZ ;  /* 0x0000000815157810 */ /* 0x000fe20007ffe0ff */
[----:B---3--:R-:W-:-:S03]  /*09a0*/  HADD2.F32 R27, -RZ, R27.H0_H0 ;  /* 0x2000001bff1b7230 */ /* 0x008fc60000004100 */
[----:B------:R-:W-:Y:S02]  /*09b0*/  ISETP.NE.AND P0, PT, R21, RZ, PT ;  /* 0x000000ff1500720c */ /* 0x000fe40003f05270 */
[----:B------:R-:W-:Y:S01]  /*09c0*/  FFMA R16, R27, R27, R16 ;  /* 0x0000001b1b107223 */ /* 0x000fe20000000010 */
[----:B----4-:R-:W-:Y:S02]  /*09d0*/  HADD2.F32 R29, -RZ, R17.H0_H0 ;  /* 0x20000011ff1d7230 */ /* 0x010fe40000004100 */
[----:B------:R-:W-:Y:S01]  /*09e0*/  FADD R17, R22, R27 ;  /* 0x0000001b16117221 */ /* 0x000fe20000000000 */
[----:B------:R-:W-:-:S03]  /*09f0*/  LEA R24, P1, R10, R24, 0x4 ;  /* 0x000000180a187211 */ /* 0x000fc600078220ff */
[----:B------:R-:W-:Y:S01]  /*0a00*/  FADD R17, R17, R29 ;  /* 0x0000001d11117221 */ /* 0x000fe20000000000 */
[----:B------:R-:W-:Y:S01]  /*0a10*/  FFMA R16, R29, R29, R16 ;  /* 0x0000001d1d107223 */ /* 0x000fe20000000010 */
[----:B------:R-:W-:Y:S02]  /*0a20*/  IMAD.X R25, R25, 0x1, R0, P1 ;  /* 0x0000000119197824 */ /* 0x000fe400008e0600 */
[----:B--2---:R-:W-:-:S05]  /*0a30*/  HADD2.F32 R23, -RZ, R14.H0_H0 ;  /* 0x2000000eff177230 */ /* 0x004fca0000004100 */
[----:B------:R-:W-:Y:S01]  /*0a40*/  FADD R17, R17, R23 ;  /* 0x0000001711117221 */ /* 0x000fe20000000000 */
[----:B------:R-:W-:Y:S01]  /*0a50*/  FFMA R16, R23, R23, R16 ;  /* 0x0000001717107223 */ /* 0x000fe20000000010 */
[----:B-----5:R-:W-:-:S05]  /*0a60*/  HADD2.F32 R13, -RZ, R12.H0_H0 ;  /* 0x2000000cff0d7230 */ /* 0x020fca0000004100 */
[----:B------:R-:W-:Y:S01]  /*0a70*/  FADD R23, R17, R13 ;  /* 0x0000000d11177221 */ /* 0x000fe20000000000 */
[----:B------:R-:W-:Y:S01]  /*0a80*/  FFMA R22, R13, R13, R16 ;  /* 0x0000000d0d167223 */ /* 0x000fe20000000010 */
[----:B------:R-:W-:Y:S06]  /*0a90*/  @P0 BRA `(.L_x_43) ;  /* 0xfffffffc00340947 */ /* 0x000fec000383ffff */
[----:B------:R-:W-:-:S07]  /*0aa0*/  MOV R21, UR5 ;  /* 0x0000000500157c02 */ /* 0x000fce0008000f00 */
.L_x_42:
[----:B------:R-:W-:-:S09]  /*0ab0*/  UISETP.NE.AND UP0, UPT, UR4, URZ, UPT ;  /* 0x000000ff0400728c */ /* 0x000fd2000bf05270 */
[----:B------:R-:W-:Y:S05]  /*0ac0*/  BRA.U !UP0, `(.L_x_44) ;  /* 0x00000005084c7547 */ /* 0x000fea000b800000 */
[----:B------:R-:W-:-:S04]  /*0ad0*/  UIADD3 UR6, UPT, UPT, UR4, -0x1, URZ ;  /* 0xffffffff04067890 */ /* 0x000fc8000fffe0ff */
[----:B------:R-:W-:-:S09]  /*0ae0*/  UISETP.GE.U32.AND UP0, UPT, UR6, 0x3, UPT ;  /* 0x000000030600788c */ /* 0x000fd2000bf06070 */
[----:B------:R-:W-:Y:S05]  /*0af0*/  BRA.U !UP0, `(.L_x_45) ;  /* 0x00000001088c7547 */ /* 0x000fea000b800000 */
[----:B------:R-:W0:Y:S01]  /*0b00*/  LDCU.64 UR12, c[0x0][0x388] ;  /* 0x00007100ff0c77ac */ /* 0x000e220008000a00 */
[----:B------:R-:W-:Y:S01]  /*0b10*/  IADD3 R17, P0, PT, R6, R21, RZ ;  /* 0x0000001506117210 */ /* 0x000fe20007f1e0ff */
[----:B------:R-:W-:Y:S01]  /*0b20*/  IMAD.MOV.U32 R13, RZ, RZ, R19 ;  /* 0x000000ffff0d7224 */ /* 0x000fe200078e0013 */
[----:B------:R-:W1:Y:S03]  /*0b30*/  LDCU.64 UR14, c[0x0][0x390] ;  /* 0x00007200ff0e77ac */ /* 0x000e660008000a00 */
[----:B------:R-:W-:-:S04]  /*0b40*/  IMAD.X R12, RZ, RZ, R20, P0 ;  /* 0x000000ffff0c7224 */ /* 0x000fc800000e0614 */
[----:B0-----:R-:W-:Y:S01]  /*0b50*/  IMAD R16, R12, UR12, RZ ;  /* 0x0000000c0c107c24 */ /* 0x001fe2000f8e02ff */
[----:B------:R-:W-:-:S05]  /*0b60*/  MOV R12, R8 ;  /* 0x00000008000c7202 */ /* 0x000fca0000000f00 */
        /* <DEDUP_REMOVED lines=19> */
[----:B------:R-:W-:Y:S01]  /*0ca0*/  FFMA R22, R27, R27, R22 ;  /* 0x0000001b1b167223 */ /* 0x000fe20000000016 */
[----:B----4-:R-:W-:Y:S02]  /*0cb0*/  HADD2.F32 R25, -RZ, R14.H0_H0 ;  /* 0x2000000eff197230 */ /* 0x010fe40000004100 */
[----:B------:R-:W-:Y:S01]  /*0cc0*/  FADD R23, R23, R29 ;  /* 0x0000001d17177221 */ /* 0x000fe20000000000 */
[----:B------:R-:W-:Y:S01]  /*0cd0*/  FFMA R22, R29, R29, R22 ;  /* 0x0000001d1d167223 */ /* 0x000fe20000000016 */
[----:B-----5:R-:W-:Y:S02]  /*0ce0*/  HADD2.F32 R13, -RZ, R16.H0_H0 ;  /* 0x20000010ff0d7230 */ /* 0x020fe40000004100 */
[----:B------:R-:W-:Y:S01]  /*0cf0*/  FADD R23, R23, R25 ;  /* 0x0000001917177221 */ /* 0x000fe20000000000 */
[----:B------:R-:W-:-:S03]  /*0d00*/  FFMA R22, R25, R25, R22 ;  /* 0x0000001919167223 */ /* 0x000fc60000000016 */
[----:B------:R-:W-:Y:S01]  /*0d10*/  FADD R23, R23, R13 ;  /* 0x0000000d17177221 */ /* 0x000fe20000000000 */
[----:B------:R-:W-:-:S07]  /*0d20*/  FFMA R22, R13, R13, R22 ;  /* 0x0000000d0d167223 */ /* 0x000fce0000000016 */
.L_x_45:
[----:B------:R-:W-:-:S13]  /*0d30*/  LOP3.LUT P0, R12, R26, 0x3, RZ, 0xc0, !PT ;  /* 0x000000031a0c7812 */ /* 0x000fda000780c0ff */
[----:B------:R-:W-:Y:S05]  /*0d40*/  @!P0 BRA `(.L_x_44) ;  /* 0x0000000000ac8947 */ /* 0x000fea0003800000 */
[----:B------:R-:W-:Y:S02]  /*0d50*/  ISETP.NE.AND P1, PT, R12, 0x1, PT ;  /* 0x000000010c00780c */ /* 0x000fe40003f25270 */
[----:B------:R-:W-:-:S11]  /*0d60*/  LOP3.LUT P0, RZ, R26, 0x1, RZ, 0xc0, !PT ;  /* 0x000000011aff7812 */ /* 0x000fd6000780c0ff */
[----:B------:R-:W-:Y:S05]  /*0d70*/  @!P1 BRA `(.L_x_46) ;  /* 0x00000000005c9947 */ /* 0x000fea0003800000 */
        /* <DEDUP_REMOVED lines=11> */
[----:B------:R-:W-:Y:S02]  /*0e30*/  IADD3 R16, P2, PT, R14, R4, RZ ;  /* 0x000000040e107210 */ /* 0x000fe40007f5e0ff */
[----:B------:R-:W-:-:S04]  /*0e40*/  LEA.HI.X R15, R12, UR15, R15, 0x1, P1 ;  /* 0x0000000f0c0f7c11 */ /* 0x000fc800088f0c0f */
[----:B------:R-:W-:Y:S01]  /*0e50*/  IADD3.X R17, PT, PT, R15, R11, RZ, P2, !PT ;  /* 0x0000000b0f117210 */ /* 0x000fe200017fe4ff */
[----:B------:R-:W2:Y:S04]  /*0e60*/  LDG.E.U16 R14, desc[UR8][R14.64] ;  /* 0x000000080e0e7981 */ /* 0x000ea8000c1e1500 */
[----:B------:R-:W3:Y:S01]  /*0e70*/  LDG.E.U16 R16, desc[UR8][R16.64] ;  /* 0x0000000810107981 */ /* 0x000ee2000c1e1500 */
[----:B------:R-:W-:Y:S02]  /*0e80*/  VIADD R21, R21, 0x2 ;  /* 0x0000000215157836 */ /* 0x000fe40000000000 */
[----:B--2---:R-:W-:Y:S02]  /*0e90*/  HADD2.F32 R13, -RZ, R14.H0_H0 ;  /* 0x2000000eff0d7230 */ /* 0x004fe40000004100 */
[----:B---3--:R-:W-:-:S03]  /*0ea0*/  HADD2.F32 R25, -RZ, R16.H0_H0 ;  /* 0x20000010ff197230 */ /* 0x008fc60000004100 */
[----:B------:R-:W-:Y:S01]  /*0eb0*/  FADD R23, R23, R13 ;  /* 0x0000000d17177221 */ /* 0x000fe20000000000 */
[----:B------:R-:W-:-:S03]  /*0ec0*/  FFMA R22, R13, R13, R22 ;  /* 0x0000000d0d167223 */ /* 0x000fc60000000016 */
[----:B------:R-:W-:Y:S01]  /*0ed0*/  FADD R23, R23, R25 ;  /* 0x0000001917177221 */ /* 0x000fe20000000000 */
[----:B------:R-:W-:-:S07]  /*0ee0*/  FFMA R22, R25, R25, R22 ;  /* 0x0000001919167223 */ /* 0x000fce0000000016 */
.L_x_46:
[----:B------:R-:W-:Y:S05]  /*0ef0*/  @!P0 BRA `(.L_x_44) ;  /* 0x0000000000408947 */ /* 0x000fea0003800000 */
[----:B------:R-:W0:Y:S01]  /*0f00*/  LDCU.64 UR12, c[0x0][0x388] ;  /* 0x00007100ff0c77ac */ /* 0x000e220008000a00 */
[----:B------:R-:W-:Y:S01]  /*0f10*/  IADD3 R21, P0, PT, R6, R21, RZ ;  /* 0x0000001506157210 */ /* 0x000fe20007f1e0ff */
[----:B------:R-:W-:Y:S01]  /*0f20*/  IMAD.MOV.U32 R13, RZ, RZ, R19 ;  /* 0x000000ffff0d7224 */ /* 0x000fe200078e0013 */
[----:B------:R-:W1:Y:S02]  /*0f30*/  LDCU.64 UR14, c[0x0][0x390] ;  /* 0x00007200ff0e77ac */ /* 0x000e640008000a00 */
        /* <DEDUP_REMOVED lines=8> */
[----:B------:R-:W2:Y:S02]  /*0fc0*/  LDG.E.U16 R12, desc[UR8][R12.64] ;  /* 0x000000080c0c7981 */ /* 0x000ea4000c1e1500 */
[----:B--2---:R-:W-:-:S05]  /*0fd0*/  HADD2.F32 R15, -RZ, R12.H0_H0 ;  /* 0x2000000cff0f7230 */ /* 0x004fca0000004100 */
[----:B------:R-:W-:Y:S01]  /*0fe0*/  FADD R23, R23, R15 ;  /* 0x0000000f17177221 */ /* 0x000fe20000000000 */
[----:B------:R-:W-:-:S07]  /*0ff0*/  FFMA R22, R15, R15, R22 ;  /* 0x0000000f0f167223 */ /* 0x000fce0000000016 */
.L_x_44:
[----:B------:R-:W0:Y:S01]  /*1000*/  LDCU.64 UR12, c[0x0][0x388] ;  /* 0x00007100ff0c77ac */ /* 0x000e220008000a00 */
[----:B------:R-:W-:Y:S01]  /*1010*/  MOV R12, R8 ;  /* 0x00000008000c7202 */ /* 0x000fe20000000f00 */
[----:B------:R-:W-:Y:S02]  /*1020*/  IMAD.MOV.U32 R13, RZ, RZ, R19 ;  /* 0x000000ffff0d7224 */ /* 0x000fe400078e0013 */
[----:B------:R-:W-:Y:S01]  /*1030*/  FFMA R22, R23, R23, -R22 ;  /* 0x0000001717167223 */ /* 0x000fe20000000816 */
[----:B------:R-:W1:Y:S01]  /*1040*/  LDCU.64 UR14, c[0x0][0x3a0] ;  /* 0x00007400ff0e77ac */ /* 0x000e620008000a00 */
[----:B------:R-:W-:Y:S02]  /*1050*/  IADD3 R8, PT, PT, R18, UR7, RZ ;  /* 0x0000000712087c10 */ /* 0x000fe4000fffe0ff */
[----:B------:R-:W-:Y:S02]  /*1060*/  FMUL R22, R22, 0.5 ;  /* 0x3f00000016167820 */ /* 0x000fe40000400000 */
[--C-:B------:R-:W-:Y:S01]  /*1070*/  SHF.R.S32.HI R19, RZ, 0x1f, R8.reuse ;  /* 0x0000001fff137819 */ /* 0x100fe20000011408 */
[----:B------:R-:W-:-:S02]  /*1080*/  IMAD.MOV.U32 R18, RZ, RZ, R8 ;  /* 0x000000ffff127224 */ /* 0x000fc400078e0008 */
[----:B------:R-:W-:Y:S01]  /*1090*/  F2FP.F16.F32.PACK_AB R22, RZ, R22 ;  /* 0x00000016ff16723e */ /* 0x000fe200000000ff */
[----:B0-----:R-:W-:Y:S02]  /*10a0*/  IMAD R14, R7, UR12, RZ ;  /* 0x0000000c070e7c24 */ /* 0x001fe4000f8e02ff */
[----:B------:R-:W-:-:S04]  /*10b0*/  IMAD.WIDE.U32 R12, R3, UR12, R12 ;  /* 0x0000000c030c7c25 */ /* 0x000fc8000f8e000c */
[----:B------:R-:W-:Y:S01]  /*10c0*/  IMAD R15, R3, UR13, R14 ;  /* 0x0000000d030f7c24 */ /* 0x000fe2000f8e020e */
[----:B-1----:R-:W-:-:S04]  /*10d0*/  LEA R14, P0, R12, UR14, 0x1 ;  /* 0x0000000e0c0e7c11 */ /* 0x002fc8000f8008ff */
[----:B------:R-:W-:-:S04]  /*10e0*/  IADD3 R13, PT, PT, R13, R15, RZ ;  /* 0x0000000f0d0d7210 */ /* 0x000fc80007ffe0ff */
[----:B------:R-:W-:Y:S02]  /*10f0*/  LEA.HI.X R15, R12, UR15, R13, 0x1, P0 ;  /* 0x0000000f0c0f7c11 */ /* 0x000fe400080f0c0d */
[----:B------:R-:W-:-:S03]  /*1100*/  ISETP.GE.U32.AND P0, PT, R8, UR12, PT ;  /* 0x0000000c08007c0c */ /* 0x000fc6000bf06070 */
[----:B------:R0:W-:Y:S01]  /*1110*/  STG.E.U16 desc[UR8][R14.64], R22 ;  /* 0x000000160e007986 */ /* 0x0001e2000c101508 */
[----:B------:R-:W-:-:S13]  /*1120*/  ISETP.GE.AND.EX P0, PT, R19, UR13, PT, P0 ;  /* 0x0000000d13007c0c */ /* 0x000fda000bf06300 */
[----:B0-----:R-:W-:Y:S05]  /*1130*/  @!P0 BRA `(.L_x_47) ;  /* 0xfffffff400488947 */ /* 0x001fea000383ffff */
.L_x_41:
[----:B------:R-:W-:Y:S05]  /*1140*/  BSYNC.RECONVERGENT B0 ;  /* 0x0000000000007941 */ /* 0x000fea0003800200 */
.L_x_40:
[----:B------:R-:W0:Y:S01]  /*1150*/  LDCU.64 UR12, c[0x0][0x380] ;  /* 0x00007000ff0c77ac */ /* 0x000e220008000a00 */
[----:B------:R-:W-:-:S04]  /*1160*/  IADD3 R3, PT, PT, R2, R5, RZ ;  /* 0x0000000502037210 */ /* 0x000fc80007ffe0ff */
[----:B------:R-:W-:Y:S02]  /*1170*/  SHF.R.S32.HI R7, RZ, 0x1f, R3 ;  /* 0x0000001fff077819 */ /* 0x000fe40000011403 */
[----:B------:R-:W-:Y:S02]  /*1180*/  MOV R5, R3 ;  /* 0x0000000300057202 */ /* 0x000fe40000000f00 */
[----:B0-----:R-:W-:-:S04]  /*1190*/  ISETP.GE.U32.AND P0, PT, R3, UR12, PT ;  /* 0x0000000c03007c0c */ /* 0x001fc8000bf06070 */
[----:B------:R-:W-:-:S13]  /*11a0*/  ISETP.GE.AND.EX P0, PT, R7, UR13, PT, P0 ;  /* 0x0000000d07007c0c */ /* 0x000fda000bf06300 */
[----:B------:R-:W-:Y:S05]  /*11b0*/  @!P0 BRA `(.L_x_48) ;  /* 0xfffffff000fc8947 */ /* 0x000fea000383ffff */
[----:B------:R-:W-:Y:S05]  /*11c0*/  EXIT ;  /* 0x000000000000794d */ /* 0x000fea0003800000 */
.L_x_49:
        /* <DEDUP_REMOVED lines=11> */
.L_x_105:


//--------------------- .text._Z25FeatureInteractionSumPackI6__halfLi1EEvll5ParamIT_XT0_EE --------------------------
	.section	.text._Z25FeatureInteractionSumPackI6__halfLi1EEvll5ParamIT_XT0_EE,"ax",@progbits
	.align	128
        .global         _Z25FeatureInteractionSumPackI6__halfLi1EEvll5ParamIT_XT0_EE
        .type           _Z25FeatureInteractionSumPackI6__halfLi1EEvll5ParamIT_XT0_EE,@function
        .size           _Z25FeatureInteractionSumPackI6__halfLi1EEvll5ParamIT_XT0_EE,(.L_x_106 - _Z25FeatureInteractionSumPackI6__halfLi1EEvll5ParamIT_XT0_EE)
        .other          _Z25FeatureInteractionSumPackI6__halfLi1EEvll5ParamIT_XT0_EE,@"STO_CUDA_ENTRY STV_DEFAULT"
_Z25FeatureInteractionSumPackI6__halfLi1EEvll5ParamIT_XT0_EE:
.text._Z25FeatureInteractionSumPackI6__halfLi1EEvll5ParamIT_XT0_EE:
        /* <DEDUP_REMOVED lines=19> */
.L_x_54:
[----:B------:R-:W1:Y:S01]  /*0130*/  LDC.64 R8, c[0x0][0x388] ;  /* 0x0000e200ff087b82 */ /* 0x000e620000000a00 */
[----:B------:R-:W-:Y:S01]  /*0140*/  BSSY.RECONVERGENT B0, `(.L_x_51) ;  /* 0x0000015000007945 */ /* 0x000fe20003800200 */
[----:B-1----:R-:W-:-:S04]  /*0150*/  ISETP.GE.U32.AND P0, PT, R7, R8, PT ;  /* 0x000000080700720c */ /* 0x002fc80003f06070 */
[----:B------:R-:W-:-:S13]  /*0160*/  ISETP.GE.AND.EX P0, PT, RZ, R9, PT, P0 ;  /* 0x00000009ff00720c */ /* 0x000fda0003f06300 */
[----:B------:R-:W-:Y:S05]  /*0170*/  @P0 BRA `(.L_x_52) ;  /* 0x0000000000440947 */ /* 0x000fea0003800000 */
[----:B------:R-:W0:Y:S01]  /*0180*/  LDC.64 R10, c[0x0][0x3a0] ;  /* 0x0000e800ff0a7b82 */ /* 0x000e220000000a00 */
[----:B------:R-:W-:Y:S02]  /*0190*/  IMAD R4, R3, R8, RZ ;  /* 0x0000000803047224 */ /* 0x000fe400078e02ff */
[----:B------:R-:W-:Y:S01]  /*01a0*/  HFMA2 R13, -RZ, RZ, 0, 0 ;  /* 0x00000000ff0d7431 */ /* 0x000fe200000001ff */
[-C--:B------:R-:W-:Y:S02]  /*01b0*/  MOV R12, R7.reuse ;  /* 0x00000007000c7202 */ /* 0x080fe40000000f00 */
[----:B------:R-:W-:Y:S01]  /*01c0*/  MOV R3, R7 ;  /* 0x0000000700037202 */ /* 0x000fe20000000f00 */
[----:B------:R-:W-:-:S07]  /*01d0*/  IMAD R17, R2, R9, R4 ;  /* 0x0000000902117224 */ /* 0x000fce00078e0204 */
.L_x_53:
[----:B------:R-:W-:-:S05]  /*01e0*/  IMAD.WIDE.U32 R12, R2, R8, R12 ;  /* 0x00000008020c7225 */ /* 0x000fca00078e000c */
[----:B------:R-:W-:Y:S02]  /*01f0*/  IADD3 R4, PT, PT, R13, R17, RZ ;  /* 0x000000110d047210 */ /* 0x000fe40007ffe0ff */
[----:B0-----:R-:W-:-:S04]  /*0200*/  LEA R14, P0, R12, R10, 0x2 ;  /* 0x0000000a0c0e7211 */ /* 0x001fc800078010ff */
[----:B------:R-:W-:Y:S02]  /*0210*/  LEA.HI.X R15, R12, R11, R4, 0x2, P0 ;  /* 0x0000000b0c0f7211 */ /* 0x000fe400000f1404 */
[----:B------:R-:W-:-:S03]  /*0220*/  IADD3 R12, PT, PT, R3, UR7, RZ ;  /* 0x00000007030c7c10 */ /* 0x000fc6000fffe0ff */
[----:B------:R1:W-:Y:S01]  /*0230*/  STG.E desc[UR8][R14.64], RZ ;  /* 0x000000ff0e007986 */ /* 0x0003e2000c101908 */
[----:B------:R-:W-:Y:S02]  /*0240*/  ISETP.GE.U32.AND P0, PT, R12, R8, PT ;  /* 0x000000080c00720c */ /* 0x000fe40003f06070 */
[----:B------:R-:W-:Y:S02]  /*0250*/  SHF.R.S32.HI R13, RZ, 0x1f, R12 ;  /* 0x0000001fff0d7819 */ /* 0x000fe4000001140c */
[----:B------:R-:W-:Y:S02]  /*0260*/  MOV R3, R12 ;  /* 0x0000000c00037202 */ /* 0x000fe40000000f00 */
[----:B------:R-:W-:-:S13]  /*0270*/  ISETP.GE.AND.EX P0, PT, R13, R9, PT, P0 ;  /* 0x000000090d00720c */ /* 0x000fda0003f06300 */
[----:B-1----:R-:W-:Y:S05]  /*0280*/  @!P0 BRA `(.L_x_53) ;  /* 0xfffffffc00d48947 */ /* 0x002fea000383ffff */
.L_x_52:
[----:B------:R-:W-:Y:S05]  /*0290*/  BSYNC.RECONVERGENT B0 ;  /* 0x0000000000007941 */ /* 0x000fea0003800200 */
.L_x_51:
        /* <DEDUP_REMOVED lines=8> */
.L_x_50:
[----:B------:R-:W0:Y:S02]  /*0320*/  LDCU UR4, c[0x0][0x398] ;  /* 0x00007300ff0477ac */ /* 0x000e240008000800 */
[----:B0-----:R-:W-:-:S09]  /*0330*/  UISETP.GT.AND UP0, UPT, UR4, URZ, UPT ;  /* 0x000000ff0400728c */ /* 0x001fd2000bf04270 */
[----:B------:R-:W-:Y:S05]  /*0340*/  BRA.U UP0, `(.L_x_55) ;  /* 0x00000001007c7547 */ /* 0x000fea000b800000 */
.L_x_59:
        /* <DEDUP_REMOVED lines=8> */
[----:B------:R-:W-:Y:S01]  /*03d0*/  MOV R12, R7 ;  /* 0x00000007000c7202 */ /* 0x000fe20000000f00 */
[----:B------:R-:W-:Y:S02]  /*03e0*/  IMAD.MOV.U32 R3, RZ, RZ, R7 ;  /* 0x000000ffff037224 */ /* 0x000fe400078e0007 */
[----:B------:R-:W-:-:S07]  /*03f0*/  IMAD R17, R2, R9, R4 ;  /* 0x0000000902117224 */ /* 0x000fce00078e0204 */
.L_x_58:
        /* <DEDUP_REMOVED lines=11> */
.L_x_57:
[----:B------:R-:W-:Y:S05]  /*04b0*/  BSYNC.RECONVERGENT B0 ;  /* 0x0000000000007941 */ /* 0x000fea0003800200 */
.L_x_56:
        /* <DEDUP_REMOVED lines=8> */
.L_x_55:
[----:B-1----:R-:W0:Y:S01]  /*0540*/  LDC.64 R6, c[0x0][0x388] ;  /* 0x0000e200ff067b82 */ /* 0x002e220000000a00 */
[----:B------:R-:W-:Y:S02]  /*0550*/  ULOP3.LUT UR5, UR4, 0x7ffffff8, URZ, 0xc0, !UPT ;  /* 0x7ffffff804057892 */ /* 0x000fe4000f8ec0ff */
[----:B------:R-:W-:Y:S02]  /*0560*/  ULOP3.LUT UR4, UR4, 0x7, URZ, 0xc0, !UPT ;  /* 0x0000000704047892 */ /* 0x000fe4000f8ec0ff */
[----:B------:R-:W-:Y:S01]  /*0570*/  UIADD3 UR10, UPT, UPT, -UR5, URZ, URZ ;  /* 0x000000ff050a7290 */ /* 0x000fe2000fffe1ff */
[C-C-:B0-----:R-:W-:Y:S02]  /*0580*/  SHF.L.U64.HI R4, R6.reuse, 0x5, R7.reuse ;  /* 0x0000000506047819 */ /* 0x141fe40000010207 */
[C---:B------:R-:W-:Y:S02]  /*0590*/  SHF.L.U64.HI R7, R6.reuse, 0x2, R7 ;  /* 0x0000000206077819 */ /* 0x040fe40000010207 */
[----:B------:R-:W-:-:S07]  /*05a0*/  SHF.L.U32 R8, R6, 0x2, RZ ;  /* 0x0000000206087819 */ /* 0x000fce00000006ff */
.L_x_68:
        /* <DEDUP_REMOVED lines=11> */
.L_x_67:
[----:B------:R-:W0:Y:S01]  /*0660*/  LDC R23, c[0x0][0x398] ;  /* 0x0000e600ff177b82 */ /* 0x000e220000000800 */
[----:B------:R-:W-:Y:S02]  /*0670*/  CS2R R20, SRZ ;  /* 0x0000000000147805 */ /* 0x000fe4000001ff00 */
[----:B------:R-:W-:Y:S02]  /*0680*/  CS2R R18, SRZ ;  /* 0x0000000000127805 */ /* 0x000fe4000001ff00 */
[----:B------:R-:W-:Y:S02]  /*0690*/  MOV R22, RZ ;  /* 0x000000ff00167202 */ /* 0x000fe40000000f00 */
[----:B0-----:R-:W-:-:S13]  /*06a0*/  ISETP.GE.U32.AND P0, PT, R23, 0x8, PT ;  /* 0x000000081700780c */ /* 0x001fda0003f06070 */
[----:B------:R-:W-:Y:S05]  /*06b0*/  @!P0 BRA `(.L_x_62) ;  /* 0x0000000400608947 */ /* 0x000fea0003800000 */
[----:B------:R-:W0:Y:S01]  /*06c0*/  LDCU.64 UR14, c[0x0][0x388] ;  /* 0x00007100ff0e77ac */ /* 0x000e220008000a00 */
[----:B------:R-:W-:Y:S01]  /*06d0*/  MOV R15, R13 ;  /* 0x0000000d000f7202 */ /* 0x000fe20000000f00 */
[----:B------:R-:W-:Y:S02]  /*06e0*/  IMAD.MOV.U32 R14, RZ, RZ, R10 ;  /* 0x000000ffff0e7224 */ /* 0x000fe400078e000a */
[----:B------:R-:W-:Y:S01]  /*06f0*/  HFMA2 R19, -RZ, RZ, 0, 0 ;  /* 0x00000000ff137431 */ /* 0x000fe200000001ff */
[----:B------:R-:W1:Y:S01]  /*0700*/  LDCU.64 UR12, c[0x0][0x390] ;  /* 0x00007200ff0c77ac */ /* 0x000e620008000a00 */
[----:B------:R-:W-:Y:S01]  /*0710*/  MOV R20, UR10 ;  /* 0x0000000a00147c02 */ /* 0x000fe20008000f00 */
[----:B0-----:R-:W-:Y:S02]  /*0720*/  IMAD R16, R12, UR14, RZ ;  /* 0x0000000e0c107c24 */ /* 0x001fe4000f8e02ff */
[----:B------:R-:W-:-:S04]  /*0730*/  IMAD.WIDE.U32 R14, R9, UR14, R14 ;  /* 0x0000000e090e7c25 */ /* 0x000fc8000f8e000e */
[----:B------:R-:W-:Y:S01]  /*0740*/  IMAD R17, R9, UR15, R16 ;  /* 0x0000000f09117c24 */ /* 0x000fe2000f8e0210 */
[----:B-1----:R-:W-:-:S04]  /*0750*/  LEA R16, P0, R14, UR12, 0x2 ;  /* 0x0000000c0e107c11 */ /* 0x002fc8000f8010ff */
[----:B------:R-:W-:-:S04]  /*0760*/  IADD3 R17, PT, PT, R15, R17, RZ ;  /* 0x000000110f117210 */ /* 0x000fc80007ffe0ff */
[----:B------:R-:W-:-:S07]  /*0770*/  LEA.HI.X R17, R14, UR13, R17, 0x2, P0 ;  /* 0x0000000d0e117c11 */ /* 0x000fce00080f1411 */
.L_x_63:
[----:B------:R-:W2:Y:S01]  /*0780*/  LDG.E R24, desc[UR8][R16.64] ;  /* 0x0000000810187981 */ /* 0x000ea2000c1e1900 */
[----:B------:R-:W-:-:S04]  /*0790*/  IADD3 R14, P0, PT, R16, R8, RZ ;  /* 0x00000008100e7210 */ /* 0x000fc80007f1e0ff */
[----:B------:R-:W-:Y:S01]  /*07a0*/  IADD3.X R15, PT, PT, R17, R7, RZ, P0, !PT ;  /* 0x00000007110f7210 */ /* 0x000fe200007fe4ff */
[----:B--2---:R-:W-:-:S05]  /*07b0*/  HADD2.F32 R28, -RZ, R24.H0_H0 ;  /* 0x20000018ff1c7230 */ /* 0x004fca0000004100 */
[C---:B------:R-:W-:Y:S01]  /*07c0*/  FADD R26, R28.reuse, R18 ;  /* 0x000000121c1a7221 */ /* 0x040fe20000000000 */
[----:B------:R-:W-:Y:S01]  /*07d0*/  FFMA R27, R28, R28, R21 ;  /* 0x0000001c1c1b7223 */ /* 0x000fe20000000015 */
[----:B------:R-:W2:Y:S01]  /*07e0*/  LDG.E R18, desc[UR8][R14.64] ;  /* 0x000000080e127981 */ /* 0x000ea2000c1e1900 */
[----:B------:R-:W-:Y:S01]  /*07f0*/  HADD2.F32 R21, -RZ, R24.H1_H1 ;  /* 0x30000018ff157230 */ /* 0x000fe20000004100 */
[----:B------:R-:W-:-:S04]  /*0800*/  IADD3 R24, P0, PT, R14, R8, RZ ;  /* 0x000000080e187210 */ /* 0x000fc80007f1e0ff */
[C---:B------:R-:W-:Y:S01]  /*0810*/  FADD R19, R21.reuse, R19 ;  /* 0x0000001315137221 */ /* 0x040fe20000000000 */
[----:B------:R-:W-:Y:S01]  /*0820*/  FFMA R21, R21, R21, R22 ;  /* 0x0000001515157223 */ /* 0x000fe20000000016 */
[----:B------:R-:W-:Y:S01]  /*0830*/  IADD3.X R25, PT, PT, R15, R7, RZ, P0, !PT ;  /* 0x000000070f197210 */ /* 0x000fe200007fe4ff */
[----:B--2---:R-:W-:-:S05]  /*0840*/  HADD2.F32 R22, -RZ, R18.H0_H0 ;  /* 0x20000012ff167230 */ /* 0x004fca0000004100 */
[----:B------:R-:W-:Y:S01]  /*0850*/  FADD R26, R26, R22 ;  /* 0x000000161a1a7221 */ /* 0x000fe20000000000 */
[----:B------:R-:W-:Y:S02]  /*0860*/  FFMA R27, R22, R22, R27 ;  /* 0x00000016161b7223 */ /* 0x000fe4000000001b */
[----:B------:R-:W2:Y:S01]  /*0870*/  LDG.E R22, desc[UR8][R24.64] ;  /* 0x0000000818167981 */ /* 0x000ea2000c1e1900 */
[----:B------:R-:W-:-:S05]  /*0880*/  HADD2.F32 R18, -RZ, R18.H1_H1 ;  /* 0x30000012ff127230 */ /* 0x000fca0000004100 */
[----:B------:R-:W-:Y:S01]  /*0890*/  FADD R14, R19, R18 ;  /* 0x00000012130e7221 */ /* 0x000fe20000000000 */
[----:B------:R-:W-:Y:S01]  /*08a0*/  FFMA R15, R18, R18, R21 ;  /* 0x00000012120f7223 */ /* 0x000fe20000000015 */
[----:B------:R-:W-:-:S04]  /*08b0*/  IADD3 R18, P0, PT, R24, R8, RZ ;  /* 0x0000000818127210 */ /* 0x000fc80007f1e0ff */
[----:B------:R-:W-:Y:S01]  /*08c0*/  IADD3.X R19, PT, PT, R25, R7, RZ, P0, !PT ;  /* 0x0000000719137210 */ /* 0x000fe200007fe4ff */
[----:B--2---:R-:W-:-:S05]  /*08d0*/  HADD2.F32 R28, -RZ, R22.H0_H0 ;  /* 0x20000016ff1c7230 */ /* 0x004fca0000004100 */
[----:B------:R-:W-:Y:S01]  /*08e0*/  FADD R21, R26, R28 ;  /* 0x0000001c1a157221 */ /* 0x000fe20000000000 */
[----:B------:R-:W-:Y:S02]  /*08f0*/  FFMA R27, R28, R28, R27 ;  /* 0x0000001c1c1b7223 */ /* 0x000fe4000000001b */
[----:B------:R-:W2:Y:S01]  /*0900*/  LDG.E R28, desc[UR8][R18.64] ;  /* 0x00000008121c7981 */ /* 0x000ea2000c1e1900 */
[----:B------:R-:W-:-:S05]  /*0910*/  HADD2.F32 R22, -RZ, R22.H1_H1 ;  /* 0x30000016ff167230 */ /* 0x000fca0000004100 */
[----:B------:R-:W-:Y:S01]  /*0920*/  FADD R24, R14, R22 ;  /* 0x000000160e187221 */ /* 0x000fe20000000000 */
[----:B------:R-:W-:Y:S01]  /*0930*/  IADD3 R14, P0, PT, R18, R8, RZ ;  /* 0x00000008120e7210 */ /* 0x000fe20007f1e0ff */
[----:B------:R-:W-:-:S03]  /*0940*/  FFMA R22, R22, R22, R15 ;  /* 0x0000001616167223 */ /* 0x000fc6000000000f */
        /* <DEDUP_REMOVED lines=12> */
[----:B------:R-:W-:Y:S01]  /*0a10*/  FFMA R27, R19, R19, R27 ;  /* 0x00000013131b7223 */ /* 0x000fe2000000001b */
[----:B------:R-:W2:Y:S01]  /*0a20*/  LDG.E R21, desc[UR8][R24.64] ;  /* 0x0000000818157981 */ /* 0x000ea2000c1e1900 */
[----:B------:R-:W-:-:S05]  /*0a30*/  HADD2.F32 R19, -RZ, R26.H1_H1 ;  /* 0x3000001aff137230 */ /* 0x000fca0000004100 */
[----:B------:R-:W-:Y:S01]  /*0a40*/  FADD R26, R18, R19 ;  /* 0x00000013121a7221 */ /* 0x000fe20000000000 */
[----:B------:R-:W-:Y:S01]  /*0a50*/  IADD3 R18, P0, PT, R24, R8, RZ ;  /* 0x0000000818127210 */ /* 0x000fe20007f1e0ff */
[----:B------:R-:W-:-:S04]  /*0a60*/  FFMA R22, R19, R19, R22 ;  /* 0x0000001313167223 */ /* 0x000fc80000000016 */
[----:B------:R-:W-:Y:S02]  /*0a70*/  IMAD.X R19, R25, 0x1, R7, P0 ;  /* 0x0000000119137824 */ /* 0x000fe400000e0607 */
[----:B--2---:R-:W-:-:S05]  /*0a80*/  HADD2.F32 R14, -RZ, R21.H0_H0 ;  /* 0x20000015ff0e7230 */ /* 0x004fca0000004100 */
[----:B------:R-:W-:Y:S01]  /*0a90*/  FADD R28, R28, R14 ;  /* 0x0000000e1c1c7221 */ /* 0x000fe20000000000 */
[----:B------:R-:W-:Y:S01]  /*0aa0*/  FFMA R29, R14, R14, R27 ;  /* 0x0000000e0e1d7223 */ /* 0x000fe2000000001b */
[----:B------:R-:W-:Y:S01]  /*0ab0*/  IADD3 R14, P0, PT, R18, R8, RZ ;  /* 0x00000008120e7210 */ /* 0x000fe20007f1e0ff */
[----:B------:R-:W2:Y:S03]  /*0ac0*/  LDG.E R27, desc[UR8][R18.64] ;  /* 0x00000008121b7981 */ /* 0x000ea6000c1e1900 */
[----:B------:R-:W-:-:S05]  /*0ad0*/  IADD3.X R15, PT, PT, R19, R7, RZ, P0, !PT ;  /* 0x00000007130f7210 */ /* 0x000fca00007fe4ff */
[----:B------:R-:W3:Y:S01]  /*0ae0*/  LDG.E R14, desc[UR8][R14.64] ;  /* 0x000000080e0e7981 */ /* 0x000ee2000c1e1900 */
[----:B------:R-:W-:Y:S01]  /*0af0*/  IADD3 R20, PT, PT, R20, 0x8, RZ ;  /* 0x0000000814147810 */ /* 0x000fe20007ffe0ff */
[----:B------:R-:W-:Y:S01]  /*0b00*/  HADD2.F32 R21, -RZ, R21.H1_H1 ;  /* 0x30000015ff157230 */ /* 0x000fe20000004100 */
[----:B------:R-:W-:Y:S02]  /*0b10*/  LEA R16, P1, R6, R16, 0x5 ;  /* 0x0000001006107211 */ /* 0x000fe400078228ff */
[----:B------:R-:W-:Y:S02]  /*0b20*/  ISETP.NE.AND P0, PT, R20, RZ, PT ;  /* 0x000000ff1400720c */ /* 0x000fe40003f05270 */
[----:B------:R-:W-:Y:S01]  /*0b30*/  FADD R26, R26, R21 ;  /* 0x000000151a1a7221 */ /* 0x000fe20000000000 */
[----:B------:R-:W-:Y:S01]  /*0b40*/  FFMA R22, R21, R21, R22 ;  /* 0x0000001515167223 */ /* 0x000fe20000000016 */
[----:B------:R-:W-:Y:S01]  /*0b50*/  IADD3.X R17, PT, PT, R17, R4, RZ, P1, !PT ;  /* 0x0000000411117210 */ /* 0x000fe20000ffe4ff */
[----:B--2---:R-:W-:-:S02]  /*0b60*/  HADD2.F32 R24, -RZ, R27.H0_H0 ;  /* 0x2000001bff187230 */ /* 0x004fc40000004100 */
[----:B------:R-:W-:-:S03]  /*0b70*/  HADD2.F32 R27, -RZ, R27.H1_H1 ;  /* 0x3000001bff1b7230 */ /* 0x000fc60000004100 */
[----:B------:R-:W-:Y:S01]  /*0b80*/  FADD R28, R28, R24 ;  /* 0x000000181c1c7221 */ /* 0x000fe20000000000 */
[----:B------:R-:W-:Y:S01]  /*0b90*/  FFMA R29, R24, R24, R29 ;  /* 0x00000018181d7223 */ /* 0x000fe2000000001d */
[----:B------:R-:W-:Y:S01]  /*0ba0*/  FADD R26, R26, R27 ;  /* 0x0000001b1a1a7221 */ /* 0x000fe20000000000 */
[--C-:B---3--:R-:W-:Y:S02]  /*0bb0*/  HADD2.F32 R24, -RZ, R14.reuse.H0_H0 ;  /* 0x2000000eff187230 */ /* 0x108fe40000004100 */
[----:B------:R-:W-:Y:S01]  /*0bc0*/  FFMA R22, R27, R27, R22 ;  /* 0x0000001b1b167223 */ /* 0x000fe20000000016 */
[----:B------:R-:W-:Y:S02]  /*0bd0*/  HADD2.F32 R15, -RZ, R14.H1_H1 ;  /* 0x3000000eff0f7230 */ /* 0x000fe40000004100 */
[----:B------:R-:W-:Y:S01]  /*0be0*/  FADD R18, R28, R24 ;  /* 0x000000181c127221 */ /* 0x000fe20000000000 */
[----:B------:R-:W-:Y:S02]  /*0bf0*/  FFMA R21, R24, R24, R29 ;  /* 0x0000001818157223 */ /* 0x000fe4000000001d */
[----:B------:R-:W-:Y:S01]  /*0c00*/  FADD R19, R26, R15 ;  /* 0x0000000f1a137221 */ /* 0x000fe20000000000 */
[----:B------:R-:W-:Y:S01]  /*0c10*/  FFMA R22, R15, R15, R22 ;  /* 0x0000000f0f167223 */ /* 0x000fe20000000016 */
[----:B------:R-:W-:Y:S06]  /*0c20*/  @P0 BRA `(.L_x_63) ;  /* 0xfffffff800d40947 */ /* 0x000fec000383ffff */
[----:B------:R-:W-:-:S07]  /*0c30*/  MOV R20, UR5 ;  /* 0x0000000500147c02 */ /* 0x000fce0008000f00 */
.L_x_62:
[----:B------:R-:W-:-:S09]  /*0c40*/  UISETP.NE.AND UP0, UPT, UR4, URZ, UPT ;  /* 0x000000ff0400728c */ /* 0x000fd2000bf05270 */
[----:B------:R-:W-:Y:S05]  /*0c50*/  BRA.U !UP0, `(.L_x_64) ;  /* 0x0000000508a47547 */ /* 0x000fea000b800000 */
[----:B------:R-:W-:-:S04]  /*0c60*/  UIADD3 UR6, UPT, UPT, UR4, -0x1, URZ ;  /* 0xffffffff04067890 */ /* 0x000fc8000fffe0ff */
[----:B------:R-:W-:-:S09]  /*0c70*/  UISETP.GE.U32.AND UP0, UPT, UR6, 0x3, UPT ;  /* 0x000000030600788c */ /* 0x000fd2000bf06070 */
        /* <DEDUP_REMOVED lines=12> */
[----:B------:R-:W-:Y:S02]  /*0d40*/  LEA.HI.X R27, R14, UR15, R15, 0x2, P0 ;  /* 0x0000000f0e1b7c11 */ /* 0x000fe400080f140f */
[----:B------:R-:W-:-:S03]  /*0d50*/  IADD3 R24, P0, PT, R26, R8, RZ ;  /* 0x000000081a187210 */ /* 0x000fc60007f1e0ff */
[----:B------:R-:W2:Y:S01]  /*0d60*/  LDG.E R26, desc[UR8][R26.64] ;  /* 0x000000081a1a7981 */ /* 0x000ea2000c1e1900 */
[----:B------:R-:W-:Y:S02]  /*0d70*/  IADD3.X R25, PT, PT, R27, R7, RZ, P0, !PT ;  /* 0x000000071b197210 */ /* 0x000fe400007fe4ff */
[----:B------:R-:W-:-:S03]  /*0d80*/  IADD3 R14, P0, PT, R24, R8, RZ ;  /* 0x00000008180e7210 */ /* 0x000fc60007f1e0ff */
[----:B------:R-:W3:Y:S02]  /*0d90*/  LDG.E R24, desc[UR8][R24.64] ;  /* 0x0000000818187981 */ /* 0x000ee4000c1e1900 */
[----:B------:R-:W-:Y:S01]  /*0da0*/  IMAD.X R15, R25, 0x1, R7, P0 ;  /* 0x00000001190f7824 */ /* 0x000fe200000e0607 */
[----:B------:R-:W-:-:S04]  /*0db0*/  IADD3 R16, P0, PT, R14, R8, RZ ;  /* 0x000000080e107210 */ /* 0x000fc80007f1e0ff */
[----:B------:R-:W4:Y:S01]  /*0dc0*/  LDG.E R14, desc[UR8][R14.64] ;  /* 0x000000080e0e7981 */ /* 0x000f22000c1e1900 */
[----:B------:R-:W-:-:S05]  /*0dd0*/  IADD3.X R17, PT, PT, R15, R7, RZ, P0, !PT ;  /* 0x000000070f117210 */ /* 0x000fca00007fe4ff */
[----:B------:R0:W5:Y:S01]  /*0de0*/  LDG.E R16, desc[UR8][R16.64] ;  /* 0x0000000810107981 */ /* 0x000162000c1e1900 */
[----:B------:R-:W-:Y:S01]  /*0df0*/  IADD3 R20, PT, PT, R20, 0x4, RZ ;  /* 0x0000000414147810 */ /* 0x000fe20007ffe0ff */
[--C-:B--2---:R-:W-:Y:S02]  /*0e00*/  HADD2.F32 R28, -RZ, R26.reuse.H0_H0 ;  /* 0x2000001aff1c7230 */ /* 0x104fe40000004100 */
[----:B------:R-:W-:-:S03]  /*0e10*/  HADD2.F32 R29, -RZ, R26.H1_H1 ;  /* 0x3000001aff1d7230 */ /* 0x000fc60000004100 */
[----:B------:R-:W-:Y:S01]  /*0e20*/  FADD R18, R18, R28 ;  /* 0x0000001c12127221 */ /* 0x000fe20000000000 */
[--C-:B---3--:R-:W-:Y:S02]  /*0e30*/  HADD2.F32 R26, -RZ, R24.reuse.H0_H0 ;  /* 0x20000018ff1a7230 */ /* 0x108fe40000004100 */
[----:B------:R-:W-:Y:S01]  /*0e40*/  FFMA R21, R28, R28, R21 ;  /* 0x0000001c1c157223 */ /* 0x000fe20000000015 */
[----:B------:R-:W-:Y:S02]  /*0e50*/  HADD2.F32 R25, -RZ, R24.H1_H1 ;  /* 0x30000018ff197230 */ /* 0x000fe40000004100 */
[----:B------:R-:W-:Y:S01]  /*0e60*/  FADD R19, R19, R29 ;  /* 0x0000001d13137221 */ /* 0x000fe20000000000 */
[----:B------:R-:W-:Y:S01]  /*0e70*/  FFMA R22, R29, R29, R22 ;  /* 0x0000001d1d167223 */ /* 0x000fe20000000016 */
[----:B------:R-:W-:Y:S01]  /*0e80*/  FADD R18, R18, R26 ;  /* 0x0000001a12127221 */ /* 0x000fe20000000000 */
[----:B------:R-:W-:Y:S01]  /*0e90*/  FFMA R26, R26, R26, R21 ;  /* 0x0000001a1a1a7223 */ /* 0x000fe20000000015 */
[----:B----4-:R-:W-:-:S02]  /*0ea0*/  HADD2.F32 R15, -RZ, R14.H0_H0 ;  /* 0x2000000eff0f7230 */ /* 0x010fc40000004100 */
[----:B------:R-:W-:Y:S01]  /*0eb0*/  FADD R19, R19, R25 ;  /* 0x0000001913137221 */ /* 0x000fe20000000000 */
[----:B0-----:R-:W-:Y:S02]  /*0ec0*/  HADD2.F32 R17, -RZ, R14.H1_H1 ;  /* 0x3000000eff117230 */ /* 0x001fe40000004100 */
[----:B------:R-:W-:Y:S01]  /*0ed0*/  FFMA R22, R25, R25, R22 ;  /* 0x0000001919167223 */ /* 0x000fe20000000016 */
[----:B------:R-:W-:Y:S01]  /*0ee0*/  FADD R18, R18, R15 ;  /* 0x0000000f12127221 */ /* 0x000fe20000000000 */
[--C-:B-----5:R-:W-:Y:S02]  /*0ef0*/  HADD2.F32 R21, -RZ, R16.reuse.H0_H0 ;  /* 0x20000010ff157230 */ /* 0x120fe40000004100 */
[----:B------:R-:W-:Y:S01]  /*0f00*/  FFMA R26, R15, R15, R26 ;  /* 0x0000000f0f1a7223 */ /* 0x000fe2000000001a */
[----:B------:R-:W-:Y:S02]  /*0f10*/  HADD2.F32 R15, -RZ, R16.H1_H1 ;  /* 0x30000010ff0f7230 */ /* 0x000fe40000004100 */
[----:B------:R-:W-:Y:S01]  /*0f20*/  FADD R19, R19, R17 ;  /* 0x0000001113137221 */ /* 0x000fe20000000000 */
[----:B------:R-:W-:Y:S01]  /*0f30*/  FFMA R22, R17, R17, R22 ;  /* 0x0000001111167223 */ /* 0x000fe20000000016 */
[----:B------:R-:W-:Y:S01]  /*0f40*/  FADD R18, R18, R21 ;  /* 0x0000001512127221 */ /* 0x000fe20000000000 */
[----:B------:R-:W-:Y:S01]  /*0f50*/  FFMA R21, R21, R21, R26 ;  /* 0x0000001515157223 */ /* 0x000fe2000000001a */
[----:B------:R-:W-:Y:S01]  /*0f60*/  FADD R19, R19, R15 ;  /* 0x0000000f13137221 */ /* 0x000fe20000000000 */
[----:B------:R-:W-:-:S07]  /*0f70*/  FFMA R22, R15, R15, R22 ;  /* 0x0000000f0f167223 */ /* 0x000fce0000000016 */
.L_x_65:
[----:B------:R-:W-:-:S13]  /*0f80*/  LOP3.LUT P0, R14, R23, 0x3, RZ, 0xc0, !PT ;  /* 0x00000003170e7812 */ /* 0x000fda000780c0ff */
[----:B------:R-:W-:Y:S05]  /*0f90*/  @!P0 BRA `(.L_x_64) ;  /* 0x0000000000d48947 */ /* 0x000fea0003800000 */
[----:B------:R-:W-:Y:S02]  /*0fa0*/  ISETP.NE.AND P1, PT, R14, 0x1, PT ;  /* 0x000000010e00780c */ /* 0x000fe40003f25270 */
[----:B------:R-:W-:-:S04]  /*0fb0*/  LOP3.LUT R23, R23, 0x1, RZ, 0xc0, !PT ;  /* 0x0000000117177812 */ /* 0x000fc800078ec0ff */
[----:B------:R-:W-:-:S07]  /*0fc0*/  ISETP.NE.U32.AND P0, PT, R23, 0x1, PT ;  /* 0x000000011700780c */ /* 0x000fce0003f05070 */
[----:B------:R-:W-:Y:S06]  /*0fd0*/  @!P1 BRA `(.L_x_66) ;  /* 0x0000000000749947 */ /* 0x000fec0003800000 */
        /* <DEDUP_REMOVED lines=14> */
[----:B------:R-:W-:-:S05]  /*10c0*/  IADD3.X R17, PT, PT, R15, R7, RZ, P1, !PT ;  /* 0x000000070f117210 */ /* 0x000fca0000ffe4ff */
[----:B------:R-:W3:Y:S01]  /*10d0*/  LDG.E R16, desc[UR8][R16.64] ;  /* 0x0000000810107981 */ /* 0x000ee2000c1e1900 */
        /* <DEDUP_REMOVED lines=13> */
.L_x_66:
[----:B------:R-:W-:Y:S05]  /*11b0*/  @P0 BRA `(.L_x_64) ;  /* 0x00000000004c0947 */ /* 0x000fea0003800000 */
[----:B------:R-:W0:Y:S01]  /*11c0*/  LDCU.64 UR12, c[0x0][0x388] ;  /* 0x00007100ff0c77ac */ /* 0x000e220008000a00 */
[----:B------:R-:W-:Y:S02]  /*11d0*/  IADD3 R23, P0, PT, R9, R20, RZ ;  /* 0x0000001409177210 */ /* 0x000fe40007f1e0ff */
[----:B------:R-:W-:Y:S01]  /*11e0*/  MOV R15, R13 ;  /* 0x0000000d000f7202 */ /* 0x000fe20000000f00 */
[----:B------:R-:W1:Y:S01]  /*11f0*/  LDCU.64 UR14, c[0x0][0x390] ;  /* 0x00007200ff0e77ac */ /* 0x000e620008000a00 */
[----:B------:R-:W-:-:S05]  /*1200*/  IADD3.X R14, PT, PT, RZ, R12, RZ, P0, !PT ;  /* 0x0000000cff0e7210 */ /* 0x000fca00007fe4ff */
[----:B0-----:R-:W-:Y:S02]  /*1210*/  IMAD R20, R14, UR12, RZ ;  /* 0x0000000c0e147c24 */ /* 0x001fe4000f8e02ff */
[----:B------:R-:W-:-:S04]  /*1220*/  IMAD.MOV.U32 R14, RZ, RZ, R10 ;  /* 0x000000ffff0e7224 */ /* 0x000fc800078e000a */
        /* <DEDUP_REMOVED lines=8> */
[----:B------:R-:W-:Y:S01]  /*12b0*/  FADD R18, R18, R16 ;  /* 0x0000001012127221 */ /* 0x000fe20000000000 */
[----:B------:R-:W-:Y:S01]  /*12c0*/  FFMA R21, R16, R16, R21 ;  /* 0x0000001010157223 */ /* 0x000fe20000000015 */
[----:B------:R-:W-:Y:S01]  /*12d0*/  FADD R19, R19, R17 ;  /* 0x0000001113137221 */ /* 0x000fe20000000000 */
[----:B------:R-:W-:-:S07]  /*12e0*/  FFMA R22, R17, R17, R22 ;  /* 0x0000001111167223 */ /* 0x000fce0000000016 */
.L_x_64:
[----:B------:R-:W0:Y:S01]  /*12f0*/  LDCU.64 UR12, c[0x0][0x388] ;  /* 0x00007100ff0c77ac */ /* 0x000e220008000a00 */
[----:B------:R-:W-:Y:S01]  /*1300*/  MOV R14, R10 ;  /* 0x0000000a000e7202 */ /* 0x000fe20000000f00 */
[----:B------:R-:W-:Y:S01]  /*1310*/  FFMA R18, R18, R18, -R21 ;  /* 0x0000001212127223 */ /* 0x000fe20000000815 */
[----:B------:R-:W-:Y:S01]  /*1320*/  MOV R15, R13 ;  /* 0x0000000d000f7202 */ /* 0x000fe20000000f00 */
[----:B------:R-:W1:Y:S01]  /*1330*/  LDCU.64 UR14, c[0x0][0x3a0] ;  /* 0x00007400ff0e77ac */ /* 0x000e620008000a00 */
[----:B------:R-:W-:Y:S01]  /*1340*/  FFMA R19, R19, R19, -R22 ;  /* 0x0000001313137223 */ /* 0x000fe20000000816 */
[----:B------:R-:W-:Y:S01]  /*1350*/  FMUL R18, R18, 0.5 ;  /* 0x3f00000012127820 */ /* 0x000fe20000400000 */
[----:B------:R-:W-:Y:S02]  /*1360*/  IADD3 R10, PT, PT, R11, UR7, RZ ;  /* 0x000000070b0a7c10 */ /* 0x000fe4000fffe0ff */
[----:B------:R-:W-:Y:S02]  /*1370*/  FMUL R19, R19, 0.5 ;  /* 0x3f00000013137820 */ /* 0x000fe40000400000 */
[----:B------:R-:W-:-:S03]  /*1380*/  MOV R11, R10 ;  /* 0x0000000a000b7202 */ /* 0x000fc60000000f00 */
[----:B------:R-:W-:Y:S01]  /*1390*/  F2FP.F16.F32.PACK_AB R19, R19, R18 ;  /* 0x000000121313723e */ /* 0x000fe200000000ff */
[----:B0-----:R-:W-:Y:S02]  /*13a0*/  IMAD R17, R3, UR12, RZ ;  /* 0x0000000c03117c24 */ /* 0x001fe4000f8e02ff */
[----:B------:R-:W-:-:S04]  /*13b0*/  IMAD.WIDE.U32 R14, R2, UR12, R14 ;  /* 0x0000000c020e7c25 */ /* 0x000fc8000f8e000e */
[----:B------:R-:W-:Y:S01]  /*13c0*/  IMAD R13, R2, UR13, R17 ;  /* 0x0000000d020d7c24 */ /* 0x000fe2000f8e0211 */
[----:B-1----:R-:W-:-:S04]  /*13d0*/  LEA R16, P0, R14, UR14, 0x2 ;  /* 0x0000000e0e107c11 */ /* 0x002fc8000f8010ff */
[----:B------:R-:W-:-:S04]  /*13e0*/  IADD3 R13, PT, PT, R15, R13, RZ ;  /* 0x0000000d0f0d7210 */ /* 0x000fc80007ffe0ff */
[----:B------:R-:W-:Y:S02]  /*13f0*/  LEA.HI.X R17, R14, UR15, R13, 0x2, P0 ;  /* 0x0000000f0e117c11 */ /* 0x000fe400080f140d */
[----:B------:R-:W-:Y:S02]  /*1400*/  ISETP.GE.U32.AND P0, PT, R10, UR12, PT ;  /* 0x0000000c0a007c0c */ /* 0x000fe4000bf06070 */
[----:B------:R-:W-:Y:S01]  /*1410*/  SHF.R.S32.HI R13, RZ, 0x1f, R10 ;  /* 0x0000001fff0d7819 */ /* 0x000fe2000001140a */
[----:B------:R0:W-:Y:S03]  /*1420*/  STG.E desc[UR8][R16.64], R19 ;  /* 0x0000001310007986 */ /* 0x0001e6000c101908 */
[----:B------:R-:W-:-:S13]  /*1430*/  ISETP.GE.AND.EX P0, PT, R13, UR13, PT, P0 ;  /* 0x0000000d0d007c0c */ /* 0x000fda000bf06300 */
[----:B0-----:R-:W-:Y:S05]  /*1440*/  @!P0 BRA `(.L_x_67) ;  /* 0xfffffff000848947 */ /* 0x001fea000383ffff */
.L_x_61:
[----:B------:R-:W-:Y:S05]  /*1450*/  BSYNC.RECONVERGENT B0 ;  /* 0x0000000000007941 */ /* 0x000fea0003800200 */
.L_x_60:
        /* <DEDUP_REMOVED lines=8> */
.L_x_69:
        /* <DEDUP_REMOVED lines=10> */
.L_x_106:


//--------------------- .text._Z9FillValueI6__halfEvlT_PS1_ --------------------------
	.section	.text._Z9FillValueI6__halfEvlT_PS1_,"ax",@progbits
	.align	128
        .global         _Z9FillValueI6__halfEvlT_PS1_
        .type           _Z9FillValueI6__halfEvlT_PS1_,@function
        .size           _Z9FillValueI6__halfEvlT_PS1_,(.L_x_107 - _Z9FillValueI6__halfEvlT_PS1_)
        .other          _Z9FillValueI6__halfEvlT_PS1_,@"STO_CUDA_ENTRY STV_DEFAULT"
_Z9FillValueI6__halfEvlT_PS1_:
.text._Z9FillValueI6__halfEvlT_PS1_:
[----:B------:R-:W-:Y:S01]  /*0000*/  LDC R1, c[0x0][0x37c] ;  /* 0x0000df00ff017b82 */ /* 0x000fe20000000800 */
[----:B------:R-:W0:Y:S07]  /*0010*/  S2R R0, SR_TID.X ;  /* 0x0000000000007919 */ /* 0x000e2e0000002100 */
        /* <DEDUP_REMOVED lines=8> */
[----:B------:R-:W0:Y:S01]  /*00a0*/  LDC.U16 R9, c[0x0][0x388] ;  /* 0x0000e200ff097b82 */ /* 0x000e220000000400 */
[----:B------:R-:W1:Y:S01]  /*00b0*/  LDCU UR4, c[0x0][0x370] ;  /* 0x00006e00ff0477ac */ /* 0x000e620008000800 */
[----:B------:R-:W-:Y:S02]  /*00c0*/  IMAD.MOV.U32 R7, RZ, RZ, R2 ;  /* 0x000000ffff077224 */ /* 0x000fe400078e0002 */
[----:B------:R-:W-:Y:S01]  /*00d0*/  IMAD.MOV.U32 R4, RZ, RZ, R0 ;  /* 0x000000ffff047224 */ /* 0x000fe200078e0000 */
[----:B------:R-:W2:Y:S01]  /*00e0*/  LDCU.64 UR6, c[0x0][0x358] ;  /* 0x00006b00ff0677ac */ /* 0x000ea20008000a00 */
[----:B------:R-:W3:Y:S01]  /*00f0*/  LDCU.64 UR10, c[0x0][0x390] ;  /* 0x00007200ff0a77ac */ /* 0x000ee20008000a00 */
[----:B-1----:R-:W-:-:S07]  /*0100*/  IMAD R5, R5, UR4, RZ ;  /* 0x0000000405057c24 */ /* 0x002fce000f8e02ff */
.L_x_70:
[----:B---3--:R-:W-:-:S04]  /*0110*/  LEA R2, P0, R4, UR10, 0x1 ;  /* 0x0000000a04027c11 */ /* 0x008fc8000f8008ff */
[----:B------:R-:W-:Y:S01]  /*0120*/  LEA.HI.X R3, R4, UR11, R7, 0x1, P0 ;  /* 0x0000000b04037c11 */ /* 0x000fe200080f0c07 */
[----:B------:R-:W-:-:S04]  /*0130*/  IMAD.IADD R4, R5, 0x1, R0 ;  /* 0x0000000105047824 */ /* 0x000fc800078e0200 */
[----:B0-2---:R1:W-:Y:S01]  /*0140*/  STG.E.U16 desc[UR6][R2.64], R9 ;  /* 0x0000000902007986 */ /* 0x0053e2000c101506 */
[----:B------:R-:W-:Y:S01]  /*0150*/  ISETP.GE.U32.AND P0, PT, R4, UR8, PT ;  /* 0x0000000804007c0c */ /* 0x000fe2000bf06070 */
[--C-:B------:R-:W-:Y:S01]  /*0160*/  IMAD.MOV.U32 R0, RZ, RZ, R4.reuse ;  /* 0x000000ffff007224 */ /* 0x100fe200078e0004 */
[----:B------:R-:W-:-:S04]  /*0170*/  SHF.R.S32.HI R7, RZ, 0x1f, R4 ;  /* 0x0000001fff077819 */ /* 0x000fc80000011404 */
[----:B------:R-:W-:-:S13]  /*0180*/  ISETP.GE.AND.EX P0, PT, R7, UR9, PT, P0 ;  /* 0x0000000907007c0c */ /* 0x000fda000bf06300 */
[----:B-1----:R-:W-:Y:S05]  /*0190*/  @!P0 BRA `(.L_x_70) ;  /* 0xfffffffc00dc8947 */ /* 0x002fea000383ffff */
[----:B------:R-:W-:Y:S05]  /*01a0*/  EXIT ;  /* 0x000000000000794d */ /* 0x000fea0003800000 */
.L_x_71:
        /* <DEDUP_REMOVED lines=13> */
.L_x_107:


//--------------------- .text._Z22fm_order2_dgrad_kernelPK6__halfS1_PS_iii --------------------------
	.section	.text._Z22fm_order2_dgrad_kernelPK6__halfS1_PS_iii,"ax",@progbits
	.align	128
        .global         _Z22fm_order2_dgrad_kernelPK6__halfS1_PS_iii
        .type           _Z22fm_order2_dgrad_kernelPK6__halfS1_PS_iii,@function
        .size           _Z22fm_order2_dgrad_kernelPK6__halfS1_PS_iii,(.L_x_108 - _Z22fm_order2_dgrad_kernelPK6__halfS1_PS_iii)
        .other          _Z22fm_order2_dgrad_kernelPK6__halfS1_PS_iii,@"STO_CUDA_ENTRY STV_DEFAULT"
_Z22fm_order2_dgrad_kernelPK6__halfS1_PS_iii:
.text._Z22fm_order2_dgrad_kernelPK6__halfS1_PS_iii:
[----:B------:R-:W-:Y:S01]  /*0000*/  LDC R1, c[0x0][0x37c] ;  /* 0x0000df00ff017b82 */ /* 0x000fe20000000800 */
[----:B------:R-:W0:Y:S07]  /*0010*/  S2R R0, SR_TID.X ;  /* 0x0000000000007919 */ /* 0x000e2e0000002100 */
[----:B------:R-:W0:Y:S08]  /*0020*/  LDC R2, c[0x0][0x3a0] ;  /* 0x0000e800ff027b82 */ /* 0x000e300000000800 */
[----:B------:R-:W1:Y:S08]  /*0030*/  S2UR UR4, SR_CTAID.X ;  /* 0x00000000000479c3 */ /* 0x000e700000002500 */
[----:B------:R-:W1:Y:S01]  /*0040*/  LDC R3, c[0x0][0x398] ;  /* 0x0000e600ff037b82 */ /* 0x000e620000000800 */
[----:B0-----:R-:W-:-:S04]  /*0050*/  ISETP.GE.AND P0, PT, R0, R2, PT ;  /* 0x000000020000720c */ /* 0x001fc80003f06270 */
[----:B-1----:R-:W-:-:S13]  /*0060*/  ISETP.LE.OR P0, PT, R3, UR4, P0 ;  /* 0x0000000403007c0c */ /* 0x002fda0008703670 */
[----:B------:R-:W-:Y:S05]  /*0070*/  @P0 EXIT ;  /* 0x000000000000094d */ /* 0x000fea0003800000 */
[----:B------:R-:W0:Y:S01]  /*0080*/  LDC R3, c[0x0][0x39c] ;  /* 0x0000e700ff037b82 */ /* 0x000e220000000800 */
[----:B------:R-:W1:Y:S01]  /*0090*/  LDCU.64 UR6, c[0x0][0x358] ;  /* 0x00006b00ff0677ac */ /* 0x000e620008000a00 */
[----:B------:R-:W-:Y:S02]  /*00a0*/  PRMT R26, RZ, 0x7610, R26 ;  /* 0x00007610ff1a7816 */ /* 0x000fe4000000001a */
[C---:B0-----:R-:W-:Y:S01]  /*00b0*/  ISETP.GE.AND P0, PT, R3.reuse, 0x1, PT ;  /* 0x000000010300780c */ /* 0x041fe20003f06270 */
[----:B------:R-:W-:-:S04]  /*00c0*/  IMAD R4, R3, UR4, RZ ;  /* 0x0000000403047c24 */ /* 0x000fc8000f8e02ff */
[----:B------:R-:W-:-:S08]  /*00d0*/  IMAD R5, R4, R2, R0 ;  /* 0x0000000204057224 */ /* 0x000fd000078e0200 */
[----:B-1----:R-:W-:Y:S05]  /*00e0*/  @!P0 BRA `(.L_x_72) ;  /* 0x0000000400f48947 */ /* 0x002fea0003800000 */
[C---:B------:R-:W-:Y:S01]  /*00f0*/  ISETP.GE.U32.AND P2, PT, R3.reuse, 0x10, PT ;  /* 0x000000100300780c */ /* 0x040fe20003f46070 */
[----:B------:R-:W-:Y:S01]  /*0100*/  HFMA2 R7, -RZ, RZ, 0, 0 ;  /* 0x00000000ff077431 */ /* 0x000fe200000001ff */
[----:B------:R-:W-:-:S04]  /*0110*/  LOP3.LUT R6, R3, 0xf, RZ, 0xc0, !PT ;  /* 0x0000000f03067812 */ /* 0x000fc800078ec0ff */
[----:B------:R-:W-:-:S07]  /*0120*/  ISETP.NE.AND P1, PT, R6, RZ, PT ;  /* 0x000000ff0600720c */ /* 0x000fce0003f25270 */
[----:B------:R-:W-:Y:S06]  /*0130*/  @!P2 BRA `(.L_x_73) ;  /* 0x0000000000e0a947 */ /* 0x000fec0003800000 */
[----:B------:R-:W-:Y:S02]  /*0140*/  LOP3.LUT R7, R3, 0x7ffffff0, RZ, 0xc0, !PT ;  /* 0x7ffffff003077812 */ /* 0x000fe400078ec0ff */
[----:B------:R-:W-:Y:S02]  /*0150*/  MOV R9, R5 ;  /* 0x0000000500097202 */ /* 0x000fe40000000f00 */
[----:B------:R-:W-:-:S07]  /*0160*/  IADD3 R11, PT, PT, -R7, RZ, RZ ;  /* 0x000000ff070b7210 */ /* 0x000fce0007ffe1ff */
.L_x_74:
[----:B------:R-:W0:Y:S02]  /*0170*/  LDC.64 R28, c[0x0][0x380] ;  /* 0x0000e000ff1c7b82 */ /* 0x000e240000000a00 */
[----:B0-----:R-:W-:-:S05]  /*0180*/  IMAD.WIDE R28, R9, 0x2, R28 ;  /* 0x00000002091c7825 */ /* 0x001fca00078e021c */
[----:B------:R-:W2:Y:S01]  /*0190*/  LDG.E.U16 R10, desc[UR6][R28.64] ;  /* 0x000000061c0a7981 */ /* 0x000ea2000c1e1500 */
[----:B------:R-:W-:-:S05]  /*01a0*/  IMAD.WIDE R18, R2, 0x2, R28 ;  /* 0x0000000202127825 */ /* 0x000fca00078e021c */
[----:B------:R0:W3:Y:S01]  /*01b0*/  LDG.E.U16 R8, desc[UR6][R18.64] ;  /* 0x0000000612087981 */ /* 0x0000e2000c1e1500 */
[----:B------:R-:W-:-:S05]  /*01c0*/  IMAD.WIDE R22, R2, 0x2, R18 ;  /* 0x0000000202167825 */ /* 0x000fca00078e0212 */
[----:B------:R-:W4:Y:S01]  /*01d0*/  LDG.E.U16 R25, desc[UR6][R22.64] ;  /* 0x0000000616197981 */ /* 0x000f22000c1e1500 */
[----:B------:R-:W-:-:S05]  /*01e0*/  IMAD.WIDE R16, R2, 0x2, R22 ;  /* 0x0000000202107825 */ /* 0x000fca00078e0216 */
[----:B------:R1:W5:Y:S01]  /*01f0*/  LDG.E.U16 R24, desc[UR6][R16.64] ;  /* 0x0000000610187981 */ /* 0x000362000c1e1500 */
[----:B------:R-:W-:-:S05]  /*0200*/  IMAD.WIDE R20, R2, 0x2, R16 ;  /* 0x0000000202147825 */ /* 0x000fca00078e0210 */
[----:B------:R-:W5:Y:S01]  /*0210*/  LDG.E.U16 R23, desc[UR6][R20.64] ;  /* 0x0000000614177981 */ /* 0x000f62000c1e1500 */
[----:B------:R-:W-:-:S05]  /*0220*/  IMAD.WIDE R14, R2, 0x2, R20 ;  /* 0x00000002020e7825 */ /* 0x000fca00078e0214 */
[----:B------:R1:W5:Y:S01]  /*0230*/  LDG.E.U16 R22, desc[UR6][R14.64] ;  /* 0x000000060e167981 */ /* 0x000362000c1e1500 */
[----:B------:R-:W-:-:S05]  /*0240*/  IMAD.WIDE R12, R2, 0x2, R14 ;  /* 0x00000002020c7825 */ /* 0x000fca00078e020e */
[----:B------:R1:W5:Y:S01]  /*0250*/  LDG.E.U16 R21, desc[UR6][R12.64] ;  /* 0x000000060c157981 */ /* 0x000362000c1e1500 */
[----:B0-----:R-:W-:-:S05]  /*0260*/  IMAD.WIDE R18, R2, 0x2, R12 ;  /* 0x0000000202127825 */ /* 0x001fca00078e020c */
[----:B------:R-:W5:Y:S01]  /*0270*/  LDG.E.U16 R20, desc[UR6][R18.64] ;  /* 0x0000000612147981 */ /* 0x000f62000c1e1500 */
[----:B-1----:R-:W-:-:S04]  /*0280*/  IMAD.WIDE R16, R2, 0x2, R18 ;  /* 0x0000000202107825 */ /* 0x002fc800078e0212 */
[C---:B------:R-:W-:Y:S01]  /*0290*/  IMAD.WIDE R14, R2.reuse, 0x2, R16 ;  /* 0x00000002020e7825 */ /* 0x040fe200078e0210 */
[----:B------:R0:W5:Y:S03]  /*02a0*/  LDG.E.U16 R19, desc[UR6][R16.64] ;  /* 0x0000000610137981 */ /* 0x000166000c1e1500 */
[C---:B------:R-:W-:Y:S01]  /*02b0*/  IMAD.WIDE R12, R2.reuse, 0x2, R14 ;  /* 0x00000002020c7825 */ /* 0x040fe200078e020e */
[----:B------:R1:W5:Y:S03]  /*02c0*/  LDG.E.U16 R18, desc[UR6][R14.64] ;  /* 0x000000060e127981 */ /* 0x000366000c1e1500 */
[C---:B0-----:R-:W-:Y:S02]  /*02d0*/  IMAD.WIDE R16, R2.reuse, 0x2, R12 ;  /* 0x0000000202107825 */ /* 0x041fe400078e020c */
[----:B------:R-:W5:Y:S02]  /*02e0*/  LDG.E.U16 R13, desc[UR6][R12.64] ;  /* 0x000000060c0d7981 */ /* 0x000f64000c1e1500 */
[----:B-1----:R-:W-:-:S02]  /*02f0*/  IMAD.WIDE R14, R2, 0x2, R16 ;  /* 0x00000002020e7825 */ /* 0x002fc400078e0210 */
[----:B------:R0:W5:Y:S02]  /*0300*/  LDG.E.U16 R12, desc[UR6][R16.64] ;  /* 0x00000006100c7981 */ /* 0x000164000c1e1500 */
[C---:B0-----:R-:W-:Y:S02]  /*0310*/  IMAD.WIDE R16, R2.reuse, 0x2, R14 ;  /* 0x0000000202107825 */ /* 0x041fe400078e020e */
[----:B------:R-:W5:Y:S04]  /*0320*/  LDG.E.U16 R15, desc[UR6][R14.64] ;  /* 0x000000060e0f7981 */ /* 0x000f68000c1e1500 */
[----:B------:R0:W5:Y:S02]  /*0330*/  LDG.E.U16 R14, desc[UR6][R16.64] ;  /* 0x00000006100e7981 */ /* 0x000164000c1e1500 */
[----:B0-----:R-:W-:-:S05]  /*0340*/  IMAD.WIDE R16, R2, 0x2, R16 ;  /* 0x0000000202107825 */ /* 0x001fca00078e0210 */
[----:B------:R0:W5:Y:S02]  /*0350*/  LDG.E.U16 R27, desc[UR6][R16.64] ;  /* 0x00000006101b7981 */ /* 0x000164000c1e1500 */
[----:B0-----:R-:W-:-:S05]  /*0360*/  IMAD.WIDE R16, R2, 0x2, R16 ;  /* 0x0000000202107825 */ /* 0x001fca00078e0210 */
[----:B------:R-:W5:Y:S01]  /*0370*/  LDG.E.U16 R29, desc[UR6][R16.64] ;  /* 0x00000006101d7981 */ /* 0x000f62000c1e1500 */
[----:B------:R-:W-:-:S04]  /*0380*/  IADD3 R11, PT, PT, R11, 0x10, RZ ;  /* 0x000000100b0b7810 */ /* 0x000fc80007ffe0ff */
[----:B------:R-:W-:Y:S02]  /*0390*/  ISETP.NE.AND P2, PT, R11, RZ, PT ;  /* 0x000000ff0b00720c */ /* 0x000fe40003f45270 */
[----:B------:R-:W-:Y:S01]  /*03a0*/  LEA R9, R2, R9, 0x4 ;  /* 0x0000000902097211 */ /* 0x000fe200078e20ff */
[----:B--2---:R-:W-:-:S04]  /*03b0*/  HADD2 R10, R26.H0_H0, R10.H0_H0 ;  /* 0x2000000a1a0a7230 */ /* 0x004fc80000000800 */
[----:B---3--:R-:W-:-:S04]  /*03c0*/  HADD2 R8, R10.H0_H0, R8.H0_H0 ;  /* 0x200000080a087230 */ /* 0x008fc80000000800 */
[----:B----4-:R-:W-:-:S04]  /*03d0*/  HADD2 R8, R8.H0_H0, R25.H0_H0 ;  /* 0x2000001908087230 */ /* 0x010fc80000000800 */
[----:B-----5:R-:W-:-:S04]  /*03e0*/  HADD2 R8, R8.H0_H0, R24.H0_H0 ;  /* 0x2000001808087230 */ /* 0x020fc80000000800 */
[----:B------:R-:W-:-:S04]  /*03f0*/  HADD2 R8, R8.H0_H0, R23.H0_H0 ;  /* 0x2000001708087230 */ /* 0x000fc80000000800 */
        /* <DEDUP_REMOVED lines=10> */
[----:B------:R-:W-:Y:S01]  /*04a0*/  HADD2 R26, R10.H0_H0, R29.H0_H0 ;  /* 0x2000001d0a1a7230 */ /* 0x000fe20000000800 */
[----:B------:R-:W-:Y:S06]  /*04b0*/  @P2 BRA `(.L_x_74) ;  /* 0xfffffffc002c2947 */ /* 0x000fec000383ffff */
.L_x_73:
[----:B------:R-:W-:Y:S05]  /*04c0*/  @!P1 BRA `(.L_x_72) ;  /* 0x0000000000fc9947 */ /* 0x000fea0003800000 */
[----:B------:R-:W-:Y:S02]  /*04d0*/  ISETP.GE.U32.AND P1, PT, R6, 0x8, PT ;  /* 0x000000080600780c */ /* 0x000fe40003f26070 */
[----:B------:R-:W-:-:S04]  /*04e0*/  LOP3.LUT R24, R3, 0x7, RZ, 0xc0, !PT ;  /* 0x0000000703187812 */ /* 0x000fc800078ec0ff */
[----:B------:R-:W-:-:S07]  /*04f0*/  ISETP.NE.AND P2, PT, R24, RZ, PT ;  /* 0x000000ff1800720c */ /* 0x000fce0003f45270 */
[----:B------:R-:W-:Y:S06]  /*0500*/  @!P1 BRA `(.L_x_75) ;  /* 0x00000000006c9947 */ /* 0x000fec0003800000 */
[----:B------:R-:W0:Y:S01]  /*0510*/  LDC.64 R20, c[0x0][0x380] ;  /* 0x0000e000ff147b82 */ /* 0x000e220000000a00 */
[----:B------:R-:W-:-:S04]  /*0520*/  IMAD R9, R7, R2, R5 ;  /* 0x0000000207097224 */ /* 0x000fc800078e0205 */
[----:B0-----:R-:W-:-:S04]  /*0530*/  IMAD.WIDE R20, R9, 0x2, R20 ;  /* 0x0000000209147825 */ /* 0x001fc800078e0214 */
[C---:B------:R-:W-:Y:S02]  /*0540*/  IMAD.WIDE R22, R2.reuse, 0x2, R20 ;  /* 0x0000000202167825 */ /* 0x040fe400078e0214 */
[----:B------:R-:W2:Y:S02]  /*0550*/  LDG.E.U16 R21, desc[UR6][R20.64] ;  /* 0x0000000614157981 */ /* 0x000ea4000c1e1500 */
[C---:B------:R-:W-:Y:S02]  /*0560*/  IMAD.WIDE R10, R2.reuse, 0x2, R22 ;  /* 0x00000002020a7825 */ /* 0x040fe400078e0216 */
[----:B------:R-:W3:Y:S02]  /*0570*/  LDG.E.U16 R22, desc[UR6][R22.64] ;  /* 0x0000000616167981 */ /* 0x000ee4000c1e1500 */
[C---:B------:R-:W-:Y:S02]  /*0580*/  IMAD.WIDE R8, R2.reuse, 0x2, R10 ;  /* 0x0000000202087825 */ /* 0x040fe400078e020a */
[----:B------:R-:W4:Y:S02]  /*0590*/  LDG.E.U16 R10, desc[UR6][R10.64] ;  /* 0x000000060a0a7981 */ /* 0x000f24000c1e1500 */
[----:B------:R-:W-:-:S02]  /*05a0*/  IMAD.WIDE R12, R2, 0x2, R8 ;  /* 0x00000002020c7825 */ /* 0x000fc400078e0208 */
[----:B------:R-:W5:Y:S02]  /*05b0*/  LDG.E.U16 R9, desc[UR6][R8.64] ;  /* 0x0000000608097981 */ /* 0x000f64000c1e1500 */
[C---:B------:R-:W-:Y:S02]  /*05c0*/  IMAD.WIDE R14, R2.reuse, 0x2, R12 ;  /* 0x00000002020e7825 */ /* 0x040fe400078e020c */
[----:B------:R-:W5:Y:S02]  /*05d0*/  LDG.E.U16 R12, desc[UR6][R12.64] ;  /* 0x000000060c0c7981 */ /* 0x000f64000c1e1500 */
[C---:B------:R-:W-:Y:S02]  /*05e0*/  IMAD.WIDE R16, R2.reuse, 0x2, R14 ;  /* 0x0000000202107825 */ /* 0x040fe400078e020e */
[----:B------:R-:W5:Y:S02]  /*05f0*/  LDG.E.U16 R14, desc[UR6][R14.64] ;  /* 0x000000060e0e7981 */ /* 0x000f64000c1e1500 */
[----:B------:R-:W-:-:S02]  /*0600*/  IMAD.WIDE R18, R2, 0x2, R16 ;  /* 0x0000000202127825 */ /* 0x000fc400078e0210 */
[----:B------:R-:W5:Y:S04]  /*0610*/  LDG.E.U16 R16, desc[UR6][R16.64] ;  /* 0x0000000610107981 */ /* 0x000f68000c1e1500 */
[----:B------:R-:W5:Y:S01]  /*0620*/  LDG.E.U16 R18, desc[UR6][R18.64] ;  /* 0x0000000612127981 */ /* 0x000f62000c1e1500 */
[----:B------:R-:W-:Y:S01]  /*0630*/  IADD3 R7, PT, PT, R7, 0x8, RZ ;  /* 0x0000000807077810 */ /* 0x000fe20007ffe0ff */
[----:B--2---:R-:W-:-:S04]  /*0640*/  HADD2 R21, R26.H0_H0, R21.H0_H0 ;  /* 0x200000151a157230 */ /* 0x004fc80000000800 */
[----:B---3--:R-:W-:-:S04]  /*0650*/  HADD2 R21, R21.H0_H0, R22.H0_H0 ;  /* 0x2000001615157230 */ /* 0x008fc80000000800 */
[----:B----4-:R-:W-:-:S04]  /*0660*/  HADD2 R10, R21.H0_H0, R10.H0_H0 ;  /* 0x2000000a150a7230 */ /* 0x010fc80000000800 */
[----:B-----5:R-:W-:-:S04]  /*0670*/  HADD2 R9, R10.H0_H0, R9.H0_H0 ;  /* 0x200000090a097230 */ /* 0x020fc80000000800 */
[----:B------:R-:W-:-:S04]  /*0680*/  HADD2 R9, R9.H0_H0, R12.H0_H0 ;  /* 0x2000000c09097230 */ /* 0x000fc80000000800 */
[----:B------:R-:W-:-:S04]  /*0690*/  HADD2 R9, R9.H0_H0, R14.H0_H0 ;  /* 0x2000000e09097230 */ /* 0x000fc80000000800 */
[----:B------:R-:W-:-:S04]  /*06a0*/  HADD2 R9, R9.H0_H0, R16.H0_H0 ;  /* 0x2000001009097230 */ /* 0x000fc80000000800 */
[----:B------:R-:W-:-:S07]  /*06b0*/  HADD2 R26, R9.H0_H0, R18.H0_H0 ;  /* 0x20000012091a7230 */ /* 0x000fce0000000800 */
.L_x_75:
        /* <DEDUP_REMOVED lines=12> */
[----:B------:R-:W-:Y:S02]  /*0780*/  IMAD.WIDE R14, R2, 0x2, R12 ;  /* 0x00000002020e7825 */ /* 0x000fe400078e020c */
[----:B------:R-:W4:Y:S04]  /*0790*/  LDG.E.U16 R12, desc[UR6][R12.64] ;  /* 0x000000060c0c7981 */ /* 0x000f28000c1e1500 */
[----:B------:R-:W5:Y:S01]  /*07a0*/  LDG.E.U16 R14, desc[UR6][R14.64] ;  /* 0x000000060e0e7981 */ /* 0x000f62000c1e1500 */
[----:B------:R-:W-:Y:S01]  /*07b0*/  IADD3 R7, PT, PT, R7, 0x4, RZ ;  /* 0x0000000407077810 */ /* 0x000fe20007ffe0ff */
[----:B--2---:R-:W-:-:S04]  /*07c0*/  HADD2 R9, R26.H0_H0, R9.H0_H0 ;  /* 0x200000091a097230 */ /* 0x004fc80000000800 */
[----:B---3--:R-:W-:-:S04]  /*07d0*/  HADD2 R9, R9.H0_H0, R10.H0_H0 ;  /* 0x2000000a09097230 */ /* 0x008fc80000000800 */
[----:B----4-:R-:W-:-:S04]  /*07e0*/  HADD2 R9, R9.H0_H0, R12.H0_H0 ;  /* 0x2000000c09097230 */ /* 0x010fc80000000800 */
[----:B-----5:R-:W-:-:S07]  /*07f0*/  HADD2 R26, R9.H0_H0, R14.H0_H0 ;  /* 0x2000000e091a7230 */ /* 0x020fce0000000800 */
.L_x_76:
[----:B------:R-:W-:Y:S05]  /*0800*/  @!P2 BRA `(.L_x_72) ;  /* 0x00000000002ca947 */ /* 0x000fea0003800000 */
[----:B------:R-:W0:Y:S01]  /*0810*/  LDC.64 R8, c[0x0][0x380] ;  /* 0x0000e000ff087b82 */ /* 0x000e220000000a00 */
[----:B------:R-:W-:Y:S02]  /*0820*/  IADD3 R7, PT, PT, R4, R7, RZ ;  /* 0x0000000704077210 */ /* 0x000fe40007ffe0ff */
[----:B------:R-:W-:-:S03]  /*0830*/  IADD3 R10, PT, PT, -R6, RZ, RZ ;  /* 0x000000ff060a7210 */ /* 0x000fc60007ffe1ff */
[----:B------:R-:W-:-:S07]  /*0840*/  IMAD R11, R7, R2, R0 ;  /* 0x00000002070b7224 */ /* 0x000fce00078e0200 */
.L_x_77:
[----:B0-----:R-:W-:-:S06]  /*0850*/  IMAD.WIDE R6, R11, 0x2, R8 ;  /* 0x000000020b067825 */ /* 0x001fcc00078e0208 */
[----:B------:R-:W2:Y:S01]  /*0860*/  LDG.E.U16 R7, desc[UR6][R6.64] ;  /* 0x0000000606077981 */ /* 0x000ea2000c1e1500 */
[----:B------:R-:W-:Y:S02]  /*0870*/  IADD3 R10, PT, PT, R10, 0x1, RZ ;  /* 0x000000010a0a7810 */ /* 0x000fe40007ffe0ff */
[----:B------:R-:W-:Y:S02]  /*0880*/  IADD3 R11, PT, PT, R11, R2, RZ ;  /* 0x000000020b0b7210 */ /* 0x000fe40007ffe0ff */
[----:B------:R-:W-:Y:S01]  /*0890*/  ISETP.NE.AND P1, PT, R10, RZ, PT ;  /* 0x000000ff0a00720c */ /* 0x000fe20003f25270 */
[----:B--2---:R-:W-:-:S12]  /*08a0*/  HADD2 R26, R26.H0_H0, R7.H0_H0 ;  /* 0x200000071a1a7230 */ /* 0x004fd80000000800 */
[----:B------:R-:W-:Y:S05]  /*08b0*/  @P1 BRA `(.L_x_77) ;  /* 0xfffffffc00e41947 */ /* 0x000fea000383ffff */
.L_x_72:
[----:B------:R-:W0:Y:S01]  /*08c0*/  LDC.64 R10, c[0x0][0x388] ;  /* 0x0000e200ff0a7b82 */ /* 0x000e220000000a00 */
[----:B------:R-:W-:-:S04]  /*08d0*/  IMAD R7, R2, UR4, R0 ;  /* 0x0000000402077c24 */ /* 0x000fc8000f8e0200 */
[----:B0-----:R-:W-:Y:S01]  /*08e0*/  IMAD.WIDE.U32 R10, R7, 0x2, R10 ;  /* 0x00000002070a7825 */ /* 0x001fe200078e000a */
[----:B------:R-:W-:Y:S06]  /*08f0*/  @!P0 EXIT ;  /* 0x000000000000894d */ /* 0x000fec0003800000 */
[C---:B------:R-:W-:Y:S01]  /*0900*/  ISETP.GE.U32.AND P0, PT, R3.reuse, 0x10, PT ;  /* 0x000000100300780c */ /* 0x040fe20003f06070 */
[----:B------:R0:W5:Y:S01]  /*0910*/  LDG.E.U16 R6, desc[UR6][R10.64] ;  /* 0x000000060a067981 */ /* 0x000162000c1e1500 */
[----:B------:R-:W-:Y:S02]  /*0920*/  LOP3.LUT R7, R3, 0xf, RZ, 0xc0, !PT ;  /* 0x0000000f03077812 */ /* 0x000fe400078ec0ff */
[----:B------:R-:W-:Y:S02]  /*0930*/  MOV R8, RZ ;  /* 0x000000ff00087202 */ /* 0x000fe40000000f00 */
[----:B------:R-:W-:-:S07]  /*0940*/  ISETP.NE.AND P1, PT, R7, RZ, PT ;  /* 0x000000ff0700720c */ /* 0x000fce0003f25270 */
[----:B0-----:R-:W-:Y:S06]  /*0950*/  @!P0 BRA `(.L_x_78) ;  /* 0x0000000400e08947 */ /* 0x001fec0003800000 */
[----:B------:R-:W0:Y:S01]  /*0960*/  LDC.64 R10, c[0x0][0x380] ;  /* 0x0000e000ff0a7b82 */ /* 0x000e220000000a00 */
[----:B------:R-:W-:Y:S02]  /*0970*/  LOP3.LUT R8, R3, 0x7ffffff0, RZ, 0xc0, !PT ;  /* 0x7ffffff003087812 */ /* 0x000fe400078ec0ff */
[----:B------:R-:W-:Y:S02]  /*0980*/  MOV R9, R5 ;  /* 0x0000000500097202 */ /* 0x000fe40000000f00 */
[----:B------:R-:W-:-:S03]  /*0990*/  IADD3 R18, PT, PT, -R8, RZ, RZ ;  /* 0x000000ff08127210 */ /* 0x000fc60007ffe1ff */
[----:B------:R-:W1:Y:S04]  /*09a0*/  LDC.64 R12, c[0x0][0x390] ;  /* 0x0000e400ff0c7b82 */ /* 0x000e680000000a00 */
.L_x_79:
[----:B0-2---:R-:W-:-:S05]  /*09b0*/  IMAD.WIDE R20, R9, 0x2, R10 ;  /* 0x0000000209147825 */ /* 0x005fca00078e020a */
[----:B------:R-:W2:Y:S02]  /*09c0*/  LDG.E.U16 R15, desc[UR6][R20.64] ;  /* 0x00000006140f7981 */ /* 0x000ea4000c1e1500 */
[----:B--2---:R-:W-:-:S04]  /*09d0*/  HADD2 R15, R26.H0_H0, -R15.H0_H0 ;  /* 0xa000000f1a0f7230 */ /* 0x004fc80000000800 */
[----:B-----5:R-:W-:Y:S02]  /*09e0*/  HMUL2 R16, R6.H0_H0, R15.H0_H0 ;  /* 0x2000000f06107232 */ /* 0x020fe40000000800 */
[----:B-1----:R-:W-:-:S03]  /*09f0*/  IMAD.WIDE R14, R9, 0x2, R12 ;  /* 0x00000002090e7825 */ /* 0x002fc600078e020c */
[----:B------:R-:W-:Y:S01]  /*0a00*/  PRMT R22, R16, 0x7610, R22 ;  /* 0x0000761010167816 */ /* 0x000fe20000000016 */
[----:B------:R-:W-:-:S04]  /*0a10*/  IMAD.WIDE R16, R2, 0x2, R20 ;  /* 0x0000000202107825 */ /* 0x000fc800078e0214 */
[----:B------:R0:W-:Y:S04]  /*0a20*/  STG.E.U16 desc[UR6][R14.64], R22 ;  /* 0x000000160e007986 */ /* 0x0001e8000c101506 */
[----:B------:R1:W2:Y:S01]  /*0a30*/  LDG.E.U16 R19, desc[UR6][R16.64] ;  /* 0x0000000610137981 */ /* 0x0002a2000c1e1500 */
[----:B0-----:R-:W-:-:S04]  /*0a40*/  IMAD.WIDE R14, R2, 0x2, R14 ;  /* 0x00000002020e7825 */ /* 0x001fc800078e020e */
[----:B-1----:R-:W-:-:S04]  /*0a50*/  IMAD.WIDE R16, R2, 0x2, R16 ;  /* 0x0000000202107825 */ /* 0x002fc800078e0210 */
[----:B--2---:R-:W-:-:S04]  /*0a60*/  HADD2 R19, R26.H0_H0, -R19.H0_H0 ;  /* 0xa00000131a137230 */ /* 0x004fc80000000800 */
[----:B------:R-:W-:-:S05]  /*0a70*/  HMUL2 R19, R6.H0_H0, R19.H0_H0 ;  /* 0x2000001306137232 */ /* 0x000fca0000000800 */
[----:B------:R-:W-:-:S05]  /*0a80*/  PRMT R20, R19, 0x7610, R20 ;  /* 0x0000761013147816 */ /* 0x000fca0000000014 */
        /* <DEDUP_REMOVED lines=92> */
[----:B------:R-:W2:Y:S01]  /*1050*/  LDG.E.U16 R19, desc[UR6][R16.64] ;  /* 0x0000000610137981 */ /* 0x000ea2000c1e1500 */
[----:B------:R-:W-:Y:S02]  /*1060*/  IADD3 R18, PT, PT, R18, 0x10, RZ ;  /* 0x0000001012127810 */ /* 0x000fe40007ffe0ff */
[----:B------:R-:W-:Y:S02]  /*1070*/  LEA R9, R2, R9, 0x4 ;  /* 0x0000000902097211 */ /* 0x000fe400078e20ff */
[----:B------:R-:W-:Y:S01]  /*1080*/  ISETP.NE.AND P0, PT, R18, RZ, PT ;  /* 0x000000ff1200720c */ /* 0x000fe20003f05270 */
[----:B0-----:R-:W-:-:S04]  /*1090*/  IMAD.WIDE R20, R2, 0x2, R14 ;  /* 0x0000000202147825 */ /* 0x001fc800078e020e */
[----:B--2---:R-:W-:-:S04]  /*10a0*/  HADD2 R19, R26.H0_H0, -R19.H0_H0 ;  /* 0xa00000131a137230 */ /* 0x004fc80000000800 */
[----:B------:R-:W-:-:S05]  /*10b0*/  HMUL2 R19, R6.H0_H0, R19.H0_H0 ;  /* 0x2000001306137232 */ /* 0x000fca0000000800 */
[----:B------:R2:W-:Y:S01]  /*10c0*/  STG.E.U16 desc[UR6][R20.64], R19 ;  /* 0x0000001314007986 */ /* 0x0005e2000c101506 */
[----:B------:R-:W-:Y:S05]  /*10d0*/  @P0 BRA `(.L_x_79) ;  /* 0xfffffff800340947 */ /* 0x000fea000383ffff */
.L_x_78:
[----:B------:R-:W-:Y:S05]  /*10e0*/  @!P1 EXIT ;  /* 0x000000000000994d */ /* 0x000fea0003800000 */
[----:B------:R-:W-:Y:S02]  /*10f0*/  ISETP.GE.U32.AND P0, PT, R7, 0x8, PT ;  /* 0x000000080700780c */ /* 0x000fe40003f06070 */
[----:B------:R-:W-:-:S04]  /*1100*/  LOP3.LUT R9, R3, 0x7, RZ, 0xc0, !PT ;  /* 0x0000000703097812 */ /* 0x000fc800078ec0ff */
[----:B------:R-:W-:-:S07]  /*1110*/  ISETP.NE.AND P1, PT, R9, RZ, PT ;  /* 0x000000ff0900720c */ /* 0x000fce0003f25270 */
[----:B------:R-:W-:Y:S06]  /*1120*/  @!P0 BRA `(.L_x_80) ;  /* 0x0000000000e88947 */ /* 0x000fec0003800000 */
[----:B------:R-:W0:Y:S01]  /*1130*/  LDC.64 R10, c[0x0][0x380] ;  /* 0x0000e000ff0a7b82 */ /* 0x000e220000000a00 */
[----:B------:R-:W-:-:S07]  /*1140*/  IMAD R7, R8, R2, R5 ;  /* 0x0000000208077224 */ /* 0x000fce00078e0205 */
[----:B------:R-:W1:Y:S01]  /*1150*/  LDC.64 R12, c[0x0][0x390] ;  /* 0x0000e400ff0c7b82 */ /* 0x000e620000000a00 */
[----:B0-----:R-:W-:-:S05]  /*1160*/  IMAD.WIDE R10, R7, 0x2, R10 ;  /* 0x00000002070a7825 */ /* 0x001fca00078e020a */
[----:B------:R-:W3:Y:S01]  /*1170*/  LDG.E.U16 R15, desc[UR6][R10.64] ;  /* 0x000000060a0f7981 */ /* 0x000ee2000c1e1500 */
[----:B-1----:R-:W-:-:S04]  /*1180*/  IMAD.WIDE R12, R7, 0x2, R12 ;  /* 0x00000002070c7825 */ /* 0x002fc800078e020c */
[----:B---3--:R-:W-:-:S04]  /*1190*/  HADD2 R15, R26.H0_H0, -R15.H0_H0 ;  /* 0xa000000f1a0f7230 */ /* 0x008fc80000000800 */
[----:B-----5:R-:W-:-:S05]  /*11a0*/  HMUL2 R15, R6.H0_H0, R15.H0_H0 ;  /* 0x2000000f060f7232 */ /* 0x020fca0000000800 */
[----:B------:R-:W-:Y:S01]  /*11b0*/  PRMT R17, R15, 0x7610, R17 ;  /* 0x000076100f117816 */ /* 0x000fe20000000011 */
[----:B------:R-:W-:-:S04]  /*11c0*/  IMAD.WIDE R14, R2, 0x2, R10 ;  /* 0x00000002020e7825 */ /* 0x000fc800078e020a */
[----:B------:R0:W-:Y:S04]  /*11d0*/  STG.E.U16 desc[UR6][R12.64], R17 ;  /* 0x000000110c007986 */ /* 0x0001e8000c101506 */
[----:B------:R-:W3:Y:S01]  /*11e0*/  LDG.E.U16 R7, desc[UR6][R14.64] ;  /* 0x000000060e077981 */ /* 0x000ee2000c1e1500 */
[----:B------:R-:W-:-:S04]  /*11f0*/  IMAD.WIDE R10, R2, 0x2, R12 ;  /* 0x00000002020a7825 */ /* 0x000fc800078e020c */
[----:B0-----:R-:W-:-:S04]  /*1200*/  IMAD.WIDE R16, R2, 0x2, R14 ;  /* 0x0000000202107825 */ /* 0x001fc800078e020e */
[----:B---3--:R-:W-:-:S04]  /*1210*/  HADD2 R7, R26.H0_H0, -R7.H0_H0 ;  /* 0xa00000071a077230 */ /* 0x008fc80000000800 */
[----:B------:R-:W-:-:S05]  /*1220*/  HMUL2 R7, R6.H0_H0, R7.H0_H0 ;  /* 0x2000000706077232 */ /* 0x000fca0000000800 */
[----:B------:R-:W-:-:S05]  /*1230*/  PRMT R13, R7, 0x7610, R13 ;  /* 0x00007610070d7816 */ /* 0x000fca000000000d */
        /* <DEDUP_REMOVED lines=34> */
[----:B------:R0:W-:Y:S04]  /*1460*/  STG.E.U16 desc[UR6][R12.64], R7 ;  /* 0x000000070c007986 */ /* 0x0001e8000c101506 */
[----:B------:R-:W3:Y:S01]  /*1470*/  LDG.E.U16 R15, desc[UR6][R14.64] ;  /* 0x000000060e0f7981 */ /* 0x000ee2000c1e1500 */
[----:B------:R-:W-:Y:S01]  /*1480*/  IMAD.WIDE R10, R2, 0x2, R12 ;  /* 0x00000002020a7825 */ /* 0x000fe200078e020c */
[----:B------:R-:W-:-:S03]  /*1490*/  IADD3 R8, PT, PT, R8, 0x8, RZ ;  /* 0x0000000808087810 */ /* 0x000fc60007ffe0ff */
[----:B---3--:R-:W-:-:S04]  /*14a0*/  HADD2 R15, R26.H0_H0, -R15.H0_H0 ;  /* 0xa000000f1a0f7230 */ /* 0x008fc80000000800 */
[----:B------:R-:W-:-:S05]  /*14b0*/  HMUL2 R15, R6.H0_H0, R15.H0_H0 ;  /* 0x2000000f060f7232 */ /* 0x000fca0000000800 */
[----:B------:R0:W-:Y:S02]  /*14c0*/  STG.E.U16 desc[UR6][R10.64], R15 ;  /* 0x0000000f0a007986 */ /* 0x0001e4000c101506 */
.L_x_80:
[----:B------:R-:W-:Y:S05]  /*14d0*/  @!P1 EXIT ;  /* 0x000000000000994d */ /* 0x000fea0003800000 */
[----:B------:R-:W-:Y:S02]  /*14e0*/  ISETP.GE.U32.AND P0, PT, R9, 0x4, PT ;  /* 0x000000040900780c */ /* 0x000fe40003f06070 */
[----:B------:R-:W-:-:S04]  /*14f0*/  LOP3.LUT R3, R3, 0x3, RZ, 0xc0, !PT ;  /* 0x0000000303037812 */ /* 0x000fc800078ec0ff */
[----:B------:R-:W-:-:S07]  /*1500*/  ISETP.NE.AND P1, PT, R3, RZ, PT ;  /* 0x000000ff0300720c */ /* 0x000fce0003f25270 */
[----:B------:R-:W-:Y:S06]  /*1510*/  @!P0 BRA `(.L_x_81) ;  /* 0x0000000000788947 */ /* 0x000fec0003800000 */
[----:B0-----:R-:W0:Y:S01]  /*1520*/  LDC.64 R12, c[0x0][0x380] ;  /* 0x0000e000ff0c7b82 */ /* 0x001e220000000a00 */
[----:B------:R-:W-:-:S07]  /*1530*/  IMAD R7, R8, R2, R5 ;  /* 0x0000000208077224 */ /* 0x000fce00078e0205 */
[----:B------:R-:W1:Y:S01]  /*1540*/  LDC.64 R10, c[0x0][0x390] ;  /* 0x0000e400ff0a7b82 */ /* 0x000e620000000a00 */
[----:B0-----:R-:W-:-:S05]  /*1550*/  IMAD.WIDE R12, R7, 0x2, R12 ;  /* 0x00000002070c7825 */ /* 0x001fca00078e020c */
[----:B------:R-:W3:Y:S01]  /*1560*/  LDG.E.U16 R5, desc[UR6][R12.64] ;  /* 0x000000060c057981 */ /* 0x000ee2000c1e1500 */
[----:B------:R-:W-:-:S04]  /*1570*/  IMAD.WIDE R14, R2, 0x2, R12 ;  /* 0x00000002020e7825 */ /* 0x000fc800078e020c */
[----:B-1----:R-:W-:-:S04]  /*1580*/  IMAD.WIDE R10, R7, 0x2, R10 ;  /* 0x00000002070a7825 */ /* 0x002fc800078e020a */
[----:B---3--:R-:W-:-:S04]  /*1590*/  HADD2 R5, R26.H0_H0, -R5.H0_H0 ;  /* 0xa00000051a057230 */ /* 0x008fc80000000800 */
[----:B-----5:R-:W-:-:S05]  /*15a0*/  HMUL2 R5, R6.H0_H0, R5.H0_H0 ;  /* 0x2000000506057232 */ /* 0x020fca0000000800 */
[----:B------:R-:W-:-:S05]  /*15b0*/  PRMT R7, R5, 0x7610, R7 ;  /* 0x0000761005077816 */ /* 0x000fca0000000007 */
[----:B------:R0:W-:Y:S04]  /*15c0*/  STG.E.U16 desc[UR6][R10.64], R7 ;  /* 0x000000070a007986 */ /* 0x0001e8000c101506 */
[----:B------:R-:W3:Y:S01]  /*15d0*/  LDG.E.U16 R5, desc[UR6][R14.64] ;  /* 0x000000060e057981 */ /* 0x000ee2000c1e1500 */
[----:B------:R-:W-:-:S04]  /*15e0*/  IMAD.WIDE R12, R2, 0x2, R10 ;  /* 0x00000002020c7825 */ /* 0x000fc800078e020a */
[----:B------:R-:W-:-:S04]  /*15f0*/  IMAD.WIDE R16, R2, 0x2, R14 ;  /* 0x0000000202107825 */ /* 0x000fc800078e020e */
[----:B---3--:R-:W-:-:S04]  /*1600*/  HADD2 R5, R26.H0_H0, -R5.H0_H0 ;  /* 0xa00000051a057230 */ /* 0x008fc80000000800 */
[----:B------:R-:W-:-:S05]  /*1610*/  HMUL2 R5, R6.H0_H0, R5.H0_H0 ;  /* 0x2000000506057232 */ /* 0x000fca0000000800 */
[----:B------:R-:W-:-:S05]  /*1620*/  PRMT R9, R5, 0x7610, R9 ;  /* 0x0000761005097816 */ /* 0x000fca0000000009 */
[----:B------:R1:W-:Y:S04]  /*1630*/  STG.E.U16 desc[UR6][R12.64], R9 ;  /* 0x000000090c007986 */ /* 0x0003e8000c101506 */
[----:B------:R-:W3:Y:S01]  /*1640*/  LDG.E.U16 R5, desc[UR6][R16.64] ;  /* 0x0000000610057981 */ /* 0x000ee2000c1e1500 */
[----:B0-----:R-:W-:-:S04]  /*1650*/  IMAD.WIDE R10, R2, 0x2, R12 ;  /* 0x00000002020a7825 */ /* 0x001fc800078e020c */
[----:B------:R-:W-:-:S04]  /*1660*/  IMAD.WIDE R14, R2, 0x2, R16 ;  /* 0x00000002020e7825 */ /* 0x000fc800078e0210 */
[----:B---3--:R-:W-:-:S04]  /*1670*/  HADD2 R5, R26.H0_H0, -R5.H0_H0 ;  /* 0xa00000051a057230 */ /* 0x008fc80000000800 */
[----:B------:R-:W-:-:S05]  /*1680*/  HMUL2 R5, R6.H0_H0, R5.H0_H0 ;  /* 0x2000000506057232 */ /* 0x000fca0000000800 */
[----:B------:R3:W-:Y:S04]  /*1690*/  STG.E.U16 desc[UR6][R10.64], R5 ;  /* 0x000000050a007986 */ /* 0x0007e8000c101506 */
[----:B------:R-:W4:Y:S01]  /*16a0*/  LDG.E.U16 R15, desc[UR6][R14.64] ;  /* 0x000000060e0f7981 */ /* 0x000f22000c1e1500 */
[----:B-1----:R-:W-:Y:S01]  /*16b0*/  IMAD.WIDE R12, R2, 0x2, R10 ;  /* 0x00000002020c7825 */ /* 0x002fe200078e020a */
[----:B------:R-:W-:-:S03]  /*16c0*/  IADD3 R8, PT, PT, R8, 0x4, RZ ;  /* 0x0000000408087810 */ /* 0x000fc60007ffe0ff */
[----:B----4-:R-:W-:-:S04]  /*16d0*/  HADD2 R15, R26.H0_H0, -R15.H0_H0 ;  /* 0xa000000f1a0f7230 */ /* 0x010fc80000000800 */
[----:B------:R-:W-:-:S05]  /*16e0*/  HMUL2 R15, R6.H0_H0, R15.H0_H0 ;  /* 0x2000000f060f7232 */ /* 0x000fca0000000800 */
[----:B------:R3:W-:Y:S02]  /*16f0*/  STG.E.U16 desc[UR6][R12.64], R15 ;  /* 0x0000000f0c007986 */ /* 0x0007e4000c101506 */
.L_x_81:
[----:B------:R-:W-:Y:S05]  /*1700*/  @!P1 EXIT ;  /* 0x000000000000994d */ /* 0x000fea0003800000 */
[----:B0--3--:R-:W0:Y:S01]  /*1710*/  LDC.64 R10, c[0x0][0x380] ;  /* 0x0000e000ff0a7b82 */ /* 0x009e220000000a00 */
[----:B------:R-:W-:Y:S02]  /*1720*/  IADD3 R5, PT, PT, R4, R8, RZ ;  /* 0x0000000804057210 */ /* 0x000fe40007ffe0ff */
[----:B------:R-:W-:-:S03]  /*1730*/  IADD3 R3, PT, PT, -R3, RZ, RZ ;  /* 0x000000ff03037210 */ /* 0x000fc60007ffe1ff */
[----:B------:R-:W-:Y:S02]  /*1740*/  IMAD R7, R5, R2, R0 ;  /* 0x0000000205077224 */ /* 0x000fe400078e0200 */
[----:B------:R-:W1:Y:S05]  /*1750*/  LDC.64 R12, c[0x0][0x390] ;  /* 0x0000e400ff0c7b82 */ /* 0x000e6a0000000a00 */
.L_x_82:
[----:B0--3--:R-:W-:-:S06]  /*1760*/  IMAD.WIDE R4, R7, 0x2, R10 ;  /* 0x0000000207047825 */ /* 0x009fcc00078e020a */
[----:B------:R-:W3:Y:S01]  /*1770*/  LDG.E.U16 R5, desc[UR6][R4.64] ;  /* 0x0000000604057981 */ /* 0x000ee2000c1e1500 */
[----:B------:R-:W-:Y:S01]  /*1780*/  IADD3 R3, PT, PT, R3, 0x1, RZ ;  /* 0x0000000103037810 */ /* 0x000fe20007ffe0ff */
[C---:B-1----:R-:W-:Y:S01]  /*1790*/  IMAD.WIDE R8, R7.reuse, 0x2, R12 ;  /* 0x0000000207087825 */ /* 0x042fe200078e020c */
[----:B------:R-:W-:Y:S02]  /*17a0*/  IADD3 R7, PT, PT, R7, R2, RZ ;  /* 0x0000000207077210 */ /* 0x000fe40007ffe0ff */
[----:B------:R-:W-:Y:S01]  /*17b0*/  ISETP.NE.AND P0, PT, R3, RZ, PT ;  /* 0x000000ff0300720c */ /* 0x000fe20003f05270 */
[----:B---3--:R-:W-:-:S04]  /*17c0*/  HADD2 R5, R26.H0_H0, -R5.H0_H0 ;  /* 0xa00000051a057230 */ /* 0x008fc80000000800 */
[----:B-----5:R-:W-:-:S05]  /*17d0*/  HMUL2 R5, R6.H0_H0, R5.H0_H0 ;  /* 0x2000000506057232 */ /* 0x020fca0000000800 */
[----:B------:R3:W-:Y:S03]  /*17e0*/  STG.E.U16 desc[UR6][R8.64], R5 ;  /* 0x0000000508007986 */ /* 0x0007e6000c101506 */
[----:B------:R-:W-:Y:S05]  /*17f0*/  @P0 BRA `(.L_x_82) ;  /* 0xfffffffc00d80947 */ /* 0x000fea000383ffff */
[----:B------:R-:W-:Y:S05]  /*1800*/  EXIT ;  /* 0x000000000000794d */ /* 0x000fea0003800000 */
.L_x_83:
        /* <DEDUP_REMOVED lines=15> */
.L_x_108:


//--------------------- .text._Z22fm_order2_dgrad_kernelPKfS0_Pfiii --------------------------
	.section	.text._Z22fm_order2_dgrad_kernelPKfS0_Pfiii,"ax",@progbits
	.align	128
        .global         _Z22fm_order2_dgrad_kernelPKfS0_Pfiii
        .type           _Z22fm_order2_dgrad_kernelPKfS0_Pfiii,@function
        .size           _Z22fm_order2_dgrad_kernelPKfS0_Pfiii,(.L_x_109 - _Z22fm_order2_dgrad_kernelPKfS0_Pfiii)
        .other          _Z22fm_order2_dgrad_kernelPKfS0_Pfiii,@"STO_CUDA_ENTRY STV_DEFAULT"
_Z22fm_order2_dgrad_kernelPKfS0_Pfiii:
.text._Z22fm_order2_dgrad_kernelPKfS0_Pfiii:
        /* <DEDUP_REMOVED lines=10> */
[----:B------:R-:W-:Y:S01]  /*00a0*/  HFMA2 R9, -RZ, RZ, 0, 0 ;  /* 0x00000000ff097431 */ /* 0x000fe200000001ff */
[C---:B0-----:R-:W-:Y:S01]  /*00b0*/  ISETP.GE.AND P0, PT, R2.reuse, 0x1, PT ;  /* 0x000000010200780c */ /* 0x041fe20003f06270 */
[----:B------:R-:W-:-:S04]  /*00c0*/  IMAD R4, R2, UR4, RZ ;  /* 0x0000000402047c24 */ /* 0x000fc8000f8e02ff */
[----:B------:R-:W-:-:S08]  /*00d0*/  IMAD R6, R4, R3, R0 ;  /* 0x0000000304067224 */ /* 0x000fd000078e0200 */
[----:B-1----:R-:W-:Y:S05]  /*00e0*/  @!P0 BRA `(.L_x_84) ;  /* 0x0000000400fc8947 */ /* 0x002fea0003800000 */
[C---:B------:R-:W-:Y:S02]  /*00f0*/  ISETP.GE.U32.AND P2, PT, R2.reuse, 0x10, PT ;  /* 0x000000100200780c */ /* 0x040fe40003f46070 */
[----:B------:R-:W-:Y:S02]  /*0100*/  LOP3.LUT R5, R2, 0xf, RZ, 0xc0, !PT ;  /* 0x0000000f02057812 */ /* 0x000fe400078ec0ff */
[----:B------:R-:W-:Y:S02]  /*0110*/  MOV R9, RZ ;  /* 0x000000ff00097202 */ /* 0x000fe40000000f00 */
[----:B------:R-:W-:Y:S02]  /*0120*/  ISETP.NE.AND P1, PT, R5, RZ, PT ;  /* 0x000000ff0500720c */ /* 0x000fe40003f25270 */
[----:B------:R-:W-:-:S05]  /*0130*/  MOV R7, RZ ;  /* 0x000000ff00077202 */ /* 0x000fca0000000f00 */
[----:B------:R-:W-:Y:S06]  /*0140*/  @!P2 BRA `(.L_x_85) ;  /* 0x0000000000e4a947 */ /* 0x000fec0003800000 */
[----:B------:R-:W-:Y:S02]  /*0150*/  LOP3.LUT R7, R2, 0x7ffffff0, RZ, 0xc0, !PT ;  /* 0x7ffffff002077812 */ /* 0x000fe400078ec0ff */
[----:B------:R-:W-:Y:S02]  /*0160*/  MOV R9, RZ ;  /* 0x000000ff00097202 */ /* 0x000fe40000000f00 */
[----:B------:R-:W-:Y:S02]  /*0170*/  MOV R10, R6 ;  /* 0x00000006000a7202 */ /* 0x000fe40000000f00 */
[----:B------:R-:W-:-:S07]  /*0180*/  IADD3 R11, PT, PT, -R7, RZ, RZ ;  /* 0x000000ff070b7210 */ /* 0x000fce0007ffe1ff */
.L_x_86:
[----:B------:R-:W0:Y:S02]  /*0190*/  LDC.64 R20, c[0x0][0x380] ;  /* 0x0000e000ff147b82 */ /* 0x000e240000000a00 */
[----:B0-----:R-:W-:-:S05]  /*01a0*/  IMAD.WIDE R20, R10, 0x4, R20 ;  /* 0x000000040a147825 */ /* 0x001fca00078e0214 */
[----:B------:R0:W2:Y:S02]  /*01b0*/  LDG.E R28, desc[UR6][R20.64] ;  /* 0x00000006141c7981 */ /* 0x0000a4000c1e1900 */
[----:B0-----:R-:W-:-:S05]  /*01c0*/  IMAD.WIDE R20, R3, 0x4, R20 ;  /* 0x0000000403147825 */ /* 0x001fca00078e0214 */
[----:B------:R-:W3:Y:S01]  /*01d0*/  LDG.E R8, desc[UR6][R20.64] ;  /* 0x0000000614087981 */ /* 0x000ee2000c1e1900 */
[----:B------:R-:W-:-:S05]  /*01e0*/  IMAD.WIDE R18, R3, 0x4, R20 ;  /* 0x0000000403127825 */ /* 0x000fca00078e0214 */
[----:B------:R0:W4:Y:S01]  /*01f0*/  LDG.E R27, desc[UR6][R18.64] ;  /* 0x00000006121b7981 */ /* 0x000122000c1e1900 */
[----:B------:R-:W-:-:S05]  /*0200*/  IMAD.WIDE R12, R3, 0x4, R18 ;  /* 0x00000004030c7825 */ /* 0x000fca00078e0212 */
[----:B------:R-:W5:Y:S01]  /*0210*/  LDG.E R26, desc[UR6][R12.64] ;  /* 0x000000060c1a7981 */ /* 0x000f62000c1e1900 */
[----:B------:R-:W-:-:S04]  /*0220*/  IMAD.WIDE R24, R3, 0x4, R12 ;  /* 0x0000000403187825 */ /* 0x000fc800078e020c */
[C---:B------:R-:W-:Y:S02]  /*0230*/  IMAD.WIDE R14, R3.reuse, 0x4, R24 ;  /* 0x00000004030e7825 */ /* 0x040fe400078e0218 */
[----:B------:R-:W5:Y:S02]  /*0240*/  LDG.E R25, desc[UR6][R24.64] ;  /* 0x0000000618197981 */ /* 0x000f64000c1e1900 */
[----:B------:R-:W-:-:S04]  /*0250*/  IMAD.WIDE R22, R3, 0x4, R14 ;  /* 0x0000000403167825 */ /* 0x000fc800078e020e */
[C---:B------:R-:W-:Y:S01]  /*0260*/  IMAD.WIDE R16, R3.reuse, 0x4, R22 ;  /* 0x0000000403107825 */ /* 0x040fe200078e0216 */
[----:B------:R1:W5:Y:S04]  /*0270*/  LDG.E R24, desc[UR6][R14.64] ;  /* 0x000000060e187981 */ /* 0x000368000c1e1900 */
[----:B------:R-:W5:Y:S01]  /*0280*/  LDG.E R23, desc[UR6][R22.64] ;  /* 0x0000000616177981 */ /* 0x000f62000c1e1900 */
[----:B0-----:R-:W-:-:S05]  /*0290*/  IMAD.WIDE R18, R3, 0x4, R16 ;  /* 0x0000000403127825 */ /* 0x001fca00078e0210 */
[----:B------:R-:W5:Y:S01]  /*02a0*/  LDG.E R21, desc[UR6][R18.64] ;  /* 0x0000000612157981 */ /* 0x000f62000c1e1900 */
[----:B-1----:R-:W-:-:S03]  /*02b0*/  IMAD.WIDE R14, R3, 0x4, R18 ;  /* 0x00000004030e7825 */ /* 0x002fc600078e0212 */
[----:B------:R0:W5:Y:S01]  /*02c0*/  LDG.E R22, desc[UR6][R16.64] ;  /* 0x0000000610167981 */ /* 0x000162000c1e1900 */
[----:B------:R-:W-:-:S03]  /*02d0*/  IMAD.WIDE R12, R3, 0x4, R14 ;  /* 0x00000004030c7825 */ /* 0x000fc600078e020e */
[----:B------:R1:W5:Y:S01]  /*02e0*/  LDG.E R20, desc[UR6][R14.64] ;  /* 0x000000060e147981 */ /* 0x000362000c1e1900 */
[----:B0-----:R-:W-:-:S03]  /*02f0*/  IMAD.WIDE R16, R3, 0x4, R12 ;  /* 0x0000000403107825 */ /* 0x001fc600078e020c */
[----:B------:R-:W5:Y:S01]  /*0300*/  LDG.E R13, desc[UR6][R12.64] ;  /* 0x000000060c0d7981 */ /* 0x000f62000c1e1900 */
[----:B-1----:R-:W-:-:S03]  /*0310*/  IMAD.WIDE R14, R3, 0x4, R16 ;  /* 0x00000004030e7825 */ /* 0x002fc600078e0210 */
[----:B------:R0:W5:Y:S02]  /*0320*/  LDG.E R12, desc[UR6][R16.64] ;  /* 0x00000006100c7981 */ /* 0x000164000c1e1900 */
[C---:B0-----:R-:W-:Y:S02]  /*0330*/  IMAD.WIDE R16, R3.reuse, 0x4, R14 ;  /* 0x0000000403107825 */ /* 0x041fe400078e020e */
[----:B------:R2:W5:Y:S02]  /*0340*/  LDG.E R14, desc[UR6][R14.64] ;  /* 0x000000060e0e7981 */ /* 0x000564000c1e1900 */
[----:B------:R-:W-:Y:S02]  /*0350*/  IMAD.WIDE R18, R3, 0x4, R16 ;  /* 0x0000000403127825 */ /* 0x000fe400078e0210 */
[----:B------:R-:W5:Y:S02]  /*0360*/  LDG.E R29, desc[UR6][R16.64] ;  /* 0x00000006101d7981 */ /* 0x000f64000c1e1900 */
[----:B--2---:R-:W-:-:S02]  /*0370*/  FADD R15, R28, R9 ;  /* 0x000000091c0f7221 */ /* 0x004fc40000000000 */
[----:B------:R0:W2:Y:S02]  /*0380*/  LDG.E R9, desc[UR6][R18.64] ;  /* 0x0000000612097981 */ /* 0x0000a4000c1e1900 */
[----:B0-----:R-:W-:-:S05]  /*0390*/  IMAD.WIDE R18, R3, 0x4, R18 ;  /* 0x0000000403127825 */ /* 0x001fca00078e0212 */
[----:B------:R-:W2:Y:S01]  /*03a0*/  LDG.E R28, desc[UR6][R18.64] ;  /* 0x00000006121c7981 */ /* 0x000ea2000c1e1900 */
[----:B---3--:R-:W-:-:S04]  /*03b0*/  FADD R8, R15, R8 ;  /* 0x000000080f087221 */ /* 0x008fc80000000000 */
[----:B----4-:R-:W-:-:S04]  /*03c0*/  FADD R27, R8, R27 ;  /* 0x0000001b081b7221 */ /* 0x010fc80000000000 */
[----:B-----5:R-:W-:-:S04]  /*03d0*/  FADD R26, R27, R26 ;  /* 0x0000001a1b1a7221 */ /* 0x020fc80000000000 */
[----:B------:R-:W-:-:S04]  /*03e0*/  FADD R25, R26, R25 ;  /* 0x000000191a197221 */ /* 0x000fc80000000000 */
[----:B------:R-:W-:-:S04]  /*03f0*/  FADD R24, R25, R24 ;  /* 0x0000001819187221 */ /* 0x000fc80000000000 */
[----:B------:R-:W-:-:S04]  /*0400*/  FADD R23, R24, R23 ;  /* 0x0000001718177221 */ /* 0x000fc80000000000 */
[----:B------:R-:W-:-:S04]  /*0410*/  FADD R22, R23, R22 ;  /* 0x0000001617167221 */ /* 0x000fc80000000000 */
[----:B------:R-:W-:-:S04]  /*0420*/  FADD R21, R22, R21 ;  /* 0x0000001516157221 */ /* 0x000fc80000000000 */
[----:B------:R-:W-:Y:S01]  /*0430*/  FADD R20, R21, R20 ;  /* 0x0000001415147221 */ /* 0x000fe20000000000 */
[----:B------:R-:W-:-:S03]  /*0440*/  IADD3 R11, PT, PT, R11, 0x10, RZ ;  /* 0x000000100b0b7810 */ /* 0x000fc60007ffe0ff */
[----:B------:R-:W-:Y:S01]  /*0450*/  FADD R13, R20, R13 ;  /* 0x0000000d140d7221 */ /* 0x000fe20000000000 */
[----:B------:R-:W-:-:S03]  /*0460*/  ISETP.NE.AND P2, PT, R11, RZ, PT ;  /* 0x000000ff0b00720c */ /* 0x000fc60003f45270 */
[----:B------:R-:W-:-:S04]  /*0470*/  FADD R13, R13, R12 ;  /* 0x0000000c0d0d7221 */ /* 0x000fc80000000000 */
[----:B------:R-:W-:-:S04]  /*0480*/  FADD R14, R13, R14 ;  /* 0x0000000e0d0e7221 */ /* 0x000fc80000000000 */
[----:B------:R-:W-:Y:S01]  /*0490*/  FADD R14, R14, R29 ;  /* 0x0000001d0e0e7221 */ /* 0x000fe20000000000 */
[----:B------:R-:W-:-:S03]  /*04a0*/  LEA R10, R3, R10, 0x4 ;  /* 0x0000000a030a7211 */ /* 0x000fc600078e20ff */
[----:B--2---:R-:W-:-:S04]  /*04b0*/  FADD R9, R14, R9 ;  /* 0x000000090e097221 */ /* 0x004fc80000000000 */
[----:B------:R-:W-:Y:S01]  /*04c0*/  FADD R9, R9, R28 ;  /* 0x0000001c09097221 */ /* 0x000fe20000000000 */
[----:B------:R-:W-:Y:S06]  /*04d0*/  @P2 BRA `(.L_x_86) ;  /* 0xfffffffc002c2947 */ /* 0x000fec000383ffff */
.L_x_85:
[----:B------:R-:W-:Y:S05]  /*04e0*/  @!P1 BRA `(.L_x_84) ;  /* 0x0000000000fc9947 */ /* 0x000fea0003800000 */
[----:B------:R-:W-:Y:S02]  /*04f0*/  ISETP.GE.U32.AND P1, PT, R5, 0x8, PT ;  /* 0x000000080500780c */ /* 0x000fe40003f26070 */
[----:B------:R-:W-:-:S04]  /*0500*/  LOP3.LUT R26, R2, 0x7, RZ, 0xc0, !PT ;  /* 0x00000007021a7812 */ /* 0x000fc800078ec0ff */
[----:B------:R-:W-:-:S07]  /*0510*/  ISETP.NE.AND P2, PT, R26, RZ, PT ;  /* 0x000000ff1a00720c */ /* 0x000fce0003f45270 */
[----:B------:R-:W-:Y:S06]  /*0520*/  @!P1 BRA `(.L_x_87) ;  /* 0x00000000006c9947 */ /* 0x000fec0003800000 */
[----:B------:R-:W0:Y:S01]  /*0530*/  LDC.64 R22, c[0x0][0x380] ;  /* 0x0000e000ff167b82 */ /* 0x000e220000000a00 */
[----:B------:R-:W-:-:S04]  /*0540*/  IMAD R5, R7, R3, R6 ;  /* 0x0000000307057224 */ /* 0x000fc800078e0206 */
[----:B0-----:R-:W-:-:S05]  /*0550*/  IMAD.WIDE R22, R5, 0x4, R22 ;  /* 0x0000000405167825 */ /* 0x001fca00078e0216 */
[----:B------:R-:W2:Y:S01]  /*0560*/  LDG.E R8, desc[UR6][R22.64] ;  /* 0x0000000616087981 */ /* 0x000ea2000c1e1900 */
[----:B------:R-:W-:-:S04]  /*0570*/  IMAD.WIDE R24, R3, 0x4, R22 ;  /* 0x0000000403187825 */ /* 0x000fc800078e0216 */
[C---:B------:R-:W-:Y:S02]  /*0580*/  IMAD.WIDE R12, R3.reuse, 0x4, R24 ;  /* 0x00000004030c7825 */ /* 0x040fe400078e0218 */
[----:B------:R-:W3:Y:S02]  /*0590*/  LDG.E R25, desc[UR6][R24.64] ;  /* 0x0000000618197981 */ /* 0x000ee4000c1e1900 */
[C---:B------:R-:W-:Y:S02]  /*05a0*/  IMAD.WIDE R10, R3.reuse, 0x4, R12 ;  /* 0x00000004030a7825 */ /* 0x040fe400078e020c */
[----:B------:R-:W4:Y:S02]  /*05b0*/  LDG.E R13, desc[UR6][R12.64] ;  /* 0x000000060c0d7981 */ /* 0x000f24000c1e1900 */
[C---:B------:R-:W-:Y:S02]  /*05c0*/  IMAD.WIDE R14, R3.reuse, 0x4, R10 ;  /* 0x00000004030e7825 */ /* 0x040fe400078e020a */
[----:B------:R-:W5:Y:S02]  /*05d0*/  LDG.E R11, desc[UR6][R10.64] ;  /* 0x000000060a0b7981 */ /* 0x000f64000c1e1900 */
[----:B------:R-:W-:-:S02]  /*05e0*/  IMAD.WIDE R16, R3, 0x4, R14 ;  /* 0x0000000403107825 */ /* 0x000fc400078e020e */
[----:B------:R-:W5:Y:S02]  /*05f0*/  LDG.E R15, desc[UR6][R14.64] ;  /* 0x000000060e0f7981 */ /* 0x000f64000c1e1900 */
[C---:B------:R-:W-:Y:S02]  /*0600*/  IMAD.WIDE R18, R3.reuse, 0x4, R16 ;  /* 0x0000000403127825 */ /* 0x040fe400078e0210 */
[----:B------:R-:W5:Y:S02]  /*0610*/  LDG.E R17, desc[UR6][R16.64] ;  /* 0x0000000610117981 */ /* 0x000f64000c1e1900 */
[----:B------:R-:W-:Y:S02]  /*0620*/  IMAD.WIDE R20, R3, 0x4, R18 ;  /* 0x0000000403147825 */ /* 0x000fe400078e0212 */
[----:B------:R-:W5:Y:S04]  /*0630*/  LDG.E R19, desc[UR6][R18.64] ;  /* 0x0000000612137981 */ /* 0x000f68000c1e1900 */
[----:B------:R-:W5:Y:S01]  /*0640*/  LDG.E R21, desc[UR6][R20.64] ;  /* 0x0000000614157981 */ /* 0x000f62000c1e1900 */
[----:B------:R-:W-:Y:S01]  /*0650*/  IADD3 R7, PT, PT, R7, 0x8, RZ ;  /* 0x0000000807077810 */ /* 0x000fe20007ffe0ff */
[----:B--2---:R-:W-:-:S04]  /*0660*/  FADD R8, R9, R8 ;  /* 0x0000000809087221 */ /* 0x004fc80000000000 */
[----:B---3--:R-:W-:-:S04]  /*0670*/  FADD R8, R8, R25 ;  /* 0x0000001908087221 */ /* 0x008fc80000000000 */
[----:B----4-:R-:W-:-:S04]  /*0680*/  FADD R8, R8, R13 ;  /* 0x0000000d08087221 */ /* 0x010fc80000000000 */
[----:B-----5:R-:W-:-:S04]  /*0690*/  FADD R8, R8, R11 ;  /* 0x0000000b08087221 */ /* 0x020fc80000000000 */
[----:B------:R-:W-:-:S04]  /*06a0*/  FADD R8, R8, R15 ;  /* 0x0000000f08087221 */ /* 0x000fc80000000000 */
[----:B------:R-:W-:-:S04]  /*06b0*/  FADD R8, R8, R17 ;  /* 0x0000001108087221 */ /* 0x000fc80000000000 */
[----:B------:R-:W-:-:S04]  /*06c0*/  FADD R8, R8, R19 ;  /* 0x0000001308087221 */ /* 0x000fc80000000000 */
[----:B------:R-:W-:-:S07]  /*06d0*/  FADD R9, R8, R21 ;  /* 0x0000001508097221 */ /* 0x000fce0000000000 */
.L_x_87:
        /* <DEDUP_REMOVED lines=9> */
[----:B------:R-:W2:Y:S02]  /*0770*/  LDG.E R10, desc[UR6][R10.64] ;  /* 0x000000060a0a7981 */ /* 0x000ea4000c1e1900 */
[C---:B------:R-:W-:Y:S02]  /*0780*/  IMAD.WIDE R14, R3.reuse, 0x4, R12 ;  /* 0x00000004030e7825 */ /* 0x040fe400078e020c */
[----:B------:R-:W3:Y:S02]  /*0790*/  LDG.E R12, desc[UR6][R12.64] ;  /* 0x000000060c0c7981 */ /* 0x000ee4000c1e1900 */
[----:B------:R-:W-:Y:S02]  /*07a0*/  IMAD.WIDE R16, R3, 0x4, R14 ;  /* 0x0000000403107825 */ /* 0x000fe400078e020e */
[----:B------:R-:W4:Y:S04]  /*07b0*/  LDG.E R14, desc[UR6][R14.64] ;  /* 0x000000060e0e7981 */ /* 0x000f28000c1e1900 */
[----:B------:R-:W5:Y:S01]  /*07c0*/  LDG.E R16, desc[UR6][R16.64] ;  /* 0x0000000610107981 */ /* 0x000f62000c1e1900 */
[----:B------:R-:W-:Y:S01]  /*07d0*/  IADD3 R7, PT, PT, R7, 0x4, RZ ;  /* 0x0000000407077810 */ /* 0x000fe20007ffe0ff */
[----:B--2---:R-:W-:-:S04]  /*07e0*/  FADD R9, R9, R10 ;  /* 0x0000000a09097221 */ /* 0x004fc80000000000 */
[----:B---3--:R-:W-:-:S04]  /*07f0*/  FADD R9, R9, R12 ;  /* 0x0000000c09097221 */ /* 0x008fc80000000000 */
[----:B----4-:R-:W-:-:S04]  /*0800*/  FADD R9, R9, R14 ;  /* 0x0000000e09097221 */ /* 0x010fc80000000000 */
[----:B-----5:R-:W-:-:S07]  /*0810*/  FADD R9, R9, R16 ;  /* 0x0000001009097221 */ /* 0x020fce0000000000 */
.L_x_88:
[----:B------:R-:W-:Y:S05]  /*0820*/  @!P2 BRA `(.L_x_84) ;  /* 0x00000000002ca947 */ /* 0x000fea0003800000 */
[----:B------:R-:W0:Y:S01]  /*0830*/  LDC.64 R12, c[0x0][0x380] ;  /* 0x0000e000ff0c7b82 */ /* 0x000e220000000a00 */
[----:B------:R-:W-:Y:S02]  /*0840*/  IADD3 R7, PT, PT, R4, R7, RZ ;  /* 0x0000000704077210 */ /* 0x000fe40007ffe0ff */
[----:B------:R-:W-:-:S03]  /*0850*/  IADD3 R5, PT, PT, -R5, RZ, RZ ;  /* 0x000000ff05057210 */ /* 0x000fc60007ffe1ff */
[----:B------:R-:W-:-:S07]  /*0860*/  IMAD R7, R7, R3, R0 ;  /* 0x0000000307077224 */ /* 0x000fce00078e0200 */
.L_x_89:
[----:B0-----:R-:W-:-:S06]  /*0870*/  IMAD.WIDE R10, R7, 0x4, R12 ;  /* 0x00000004070a7825 */ /* 0x001fcc00078e020c */
[----:B------:R-:W2:Y:S01]  /*0880*/  LDG.E R10, desc[UR6][R10.64] ;  /* 0x000000060a0a7981 */ /* 0x000ea2000c1e1900 */
[----:B------:R-:W-:Y:S02]  /*0890*/  IADD3 R5, PT, PT, R5, 0x1, RZ ;  /* 0x0000000105057810 */ /* 0x000fe40007ffe0ff */
[----:B------:R-:W-:Y:S02]  /*08a0*/  IADD3 R7, PT, PT, R7, R3, RZ ;  /* 0x0000000307077210 */ /* 0x000fe40007ffe0ff */
[----:B------:R-:W-:Y:S01]  /*08b0*/  ISETP.NE.AND P1, PT, R5, RZ, PT ;  /* 0x000000ff0500720c */ /* 0x000fe20003f25270 */
[----:B--2---:R-:W-:-:S12]  /*08c0*/  FADD R9, R10, R9 ;  /* 0x000000090a097221 */ /* 0x004fd80000000000 */
[----:B------:R-:W-:Y:S05]  /*08d0*/  @P1 BRA `(.L_x_89) ;  /* 0xfffffffc00e41947 */ /* 0x000fea000383ffff */
.L_x_84:
[----:B------:R-:W0:Y:S01]  /*08e0*/  LDC.64 R12, c[0x0][0x388] ;  /* 0x0000e200ff0c7b82 */ /* 0x000e220000000a00 */
[----:B------:R-:W-:-:S04]  /*08f0*/  IMAD R5, R3, UR4, R0 ;  /* 0x0000000403057c24 */ /* 0x000fc8000f8e0200 */
[----:B0-----:R-:W-:Y:S01]  /*0900*/  IMAD.WIDE.U32 R12, R5, 0x4, R12 ;  /* 0x00000004050c7825 */ /* 0x001fe200078e000c */
[----:B------:R-:W-:Y:S06]  /*0910*/  @!P0 EXIT ;  /* 0x000000000000894d */ /* 0x000fec0003800000 */
[C---:B------:R-:W-:Y:S01]  /*0920*/  ISETP.GE.U32.AND P0, PT, R2.reuse, 0x10, PT ;  /* 0x000000100200780c */ /* 0x040fe20003f06070 */
[----:B------:R0:W5:Y:S01]  /*0930*/  LDG.E R5, desc[UR6][R12.64] ;  /* 0x000000060c057981 */ /* 0x000162000c1e1900 */
[----:B------:R-:W-:Y:S01]  /*0940*/  LOP3.LUT R7, R2, 0xf, RZ, 0xc0, !PT ;  /* 0x0000000f02077812 */ /* 0x000fe200078ec0ff */
[----:B------:R-:W-:-:S03]  /*0950*/  HFMA2 R11, -RZ, RZ, 0, 0 ;  /* 0x00000000ff0b7431 */ /* 0x000fc600000001ff */
[----:B------:R-:W-:-:S07]  /*0960*/  ISETP.NE.AND P1, PT, R7, RZ, PT ;  /* 0x000000ff0700720c */ /* 0x000fce0003f25270 */
[----:B0-----:R-:W-:Y:S06]  /*0970*/  @!P0 BRA `(.L_x_90) ;  /* 0x0000000400a48947 */ /* 0x001fec0003800000 */
[----:B------:R-:W0:Y:S01]  /*0980*/  LDC.64 R12, c[0x0][0x380] ;  /* 0x0000e000ff0c7b82 */ /* 0x000e220000000a00 */
[----:B------:R-:W-:Y:S02]  /*0990*/  LOP3.LUT R11, R2, 0x7ffffff0, RZ, 0xc0, !PT ;  /* 0x7ffffff0020b7812 */ /* 0x000fe400078ec0ff */
[----:B------:R-:W-:Y:S02]  /*09a0*/  MOV R8, R6 ;  /* 0x0000000600087202 */ /* 0x000fe40000000f00 */
[----:B------:R-:W-:-:S03]  /*09b0*/  IADD3 R10, PT, PT, -R11, RZ, RZ ;  /* 0x000000ff0b0a7210 */ /* 0x000fc60007ffe1ff */
[----:B------:R-:W1:Y:S04]  /*09c0*/  LDC.64 R14, c[0x0][0x390] ;  /* 0x0000e400ff0e7b82 */ /* 0x000e680000000a00 */
.L_x_91:
[----:B0-----:R-:W-:-:S05]  /*09d0*/  IMAD.WIDE R22, R8, 0x4, R12 ;  /* 0x0000000408167825 */ /* 0x001fca00078e020c */
[----:B--2---:R-:W2:Y:S01]  /*09e0*/  LDG.E R16, desc[UR6][R22.64] ;  /* 0x0000000616107981 */ /* 0x004ea2000c1e1900 */
[----:B-1----:R-:W-:-:S04]  /*09f0*/  IMAD.WIDE R18, R8, 0x4, R14 ;  /* 0x0000000408127825 */ /* 0x002fc800078e020e */
[----:B--2---:R-:W-:-:S04]  /*0a00*/  FADD R16, -R16, R9 ;  /* 0x0000000910107221 */ /* 0x004fc80000000100 */
[----:B-----5:R-:W-:Y:S01]  /*0a10*/  FMUL R27, R5, R16 ;  /* 0x00000010051b7220 */ /* 0x020fe20000400000 */
[----:B------:R-:W-:-:S04]  /*0a20*/  IMAD.WIDE R16, R3, 0x4, R22 ;  /* 0x0000000403107825 */ /* 0x000fc800078e0216 */
[----:B------:R0:W-:Y:S04]  /*0a30*/  STG.E desc[UR6][R18.64], R27 ;  /* 0x0000001b12007986 */ /* 0x0001e8000c101906 */
[----:B------:R-:W2:Y:S02]  /*0a40*/  LDG.E R20, desc[UR6][R16.64] ;  /* 0x0000000610147981 */ /* 0x000ea4000c1e1900 */
[----:B--2---:R-:W-:Y:S01]  /*0a50*/  FADD R24, -R20, R9 ;  /* 0x0000000914187221 */ /* 0x004fe20000000100 */
[----:B------:R-:W-:-:S04]  /*0a60*/  IMAD.WIDE R20, R3, 0x4, R18 ;  /* 0x0000000403147825 */ /* 0x000fc800078e0212 */
[----:B------:R-:W-:Y:S01]  /*0a70*/  FMUL R29, R5, R24 ;  /* 0x00000018051d7220 */ /* 0x000fe20000400000 */
[----:B------:R-:W-:-:S04]  /*0a80*/  IMAD.WIDE R24, R3, 0x4, R16 ;  /* 0x0000000403187825 */ /* 0x000fc800078e0210 */
[----:B------:R1:W-:Y:S04]  /*0a90*/  STG.E desc[UR6][R20.64], R29 ;  /* 0x0000001d14007986 */ /* 0x0003e8000c101906 */
[----:B------:R-:W2:Y:S01]  /*0aa0*/  LDG.E R22, desc[UR6][R24.64] ;  /* 0x0000000618167981 */ /* 0x000ea2000c1e1900 */
[----:B0-----:R-:W-:-:S04]  /*0ab0*/  IMAD.WIDE R18, R3, 0x4, R24 ;  /* 0x0000000403127825 */ /* 0x001fc800078e0218 */
[----:B--2---:R-:W-:Y:S01]  /*0ac0*/  FADD R26, -R22, R9 ;  /* 0x00000009161a7221 */ /* 0x004fe20000000100 */
[----:B------:R-:W-:-:S04]  /*0ad0*/  IMAD.WIDE R22, R3, 0x4, R20 ;  /* 0x0000000403167825 */ /* 0x000fc800078e0214 */
[----:B------:R-:W-:-:S05]  /*0ae0*/  FMUL R26, R5, R26 ;  /* 0x0000001a051a7220 */ /* 0x000fca0000400000 */
[----:B------:R0:W-:Y:S04]  /*0af0*/  STG.E desc[UR6][R22.64], R26 ;  /* 0x0000001a16007986 */ /* 0x0001e8000c101906 */
[----:B------:R-:W2:Y:S01]  /*0b00*/  LDG.E R16, desc[UR6][R18.64] ;  /* 0x0000000612107981 */ /* 0x000ea2000c1e1900 */
[----:B-1----:R-:W-:-:S04]  /*0b10*/  IMAD.WIDE R20, R3, 0x4, R18 ;  /* 0x0000000403147825 */ /* 0x002fc800078e0212 */
[----:B--2---:R-:W-:Y:S01]  /*0b20*/  FADD R28, -R16, R9 ;  /* 0x00000009101c7221 */ /* 0x004fe20000000100 */
[----:B------:R-:W-:-:S04]  /*0b30*/  IMAD.WIDE R16, R3, 0x4, R22 ;  /* 0x0000000403107825 */ /* 0x000fc800078e0216 */
[----:B------:R-:W-:-:S05]  /*0b40*/  FMUL R27, R5, R28 ;  /* 0x0000001c051b7220 */ /* 0x000fca0000400000 */
        /* <DEDUP_REMOVED lines=61> */
[----:B------:R-:W3:Y:S01]  /*0f20*/  LDG.E R24, desc[UR6][R20.64] ;  /* 0x0000000614187981 */ /* 0x000ee2000c1e1900 */
[----:B0-----:R-:W-:-:S04]  /*0f30*/  IMAD.WIDE R22, R3, 0x4, R20 ;  /* 0x0000000403167825 */ /* 0x001fc800078e0214 */
[----:B---3--:R-:W-:Y:S01]  /*0f40*/  FADD R26, -R24, R9 ;  /* 0x00000009181a7221 */ /* 0x008fe20000000100 */
[----:B------:R-:W-:-:S04]  /*0f50*/  IMAD.WIDE R24, R3, 0x4, R16 ;  /* 0x0000000403187825 */ /* 0x000fc800078e0210 */
[----:B------:R-:W-:-:S05]  /*0f60*/  FMUL R26, R5, R26 ;  /* 0x0000001a051a7220 */ /* 0x000fca0000400000 */
[----:B------:R2:W-:Y:S04]  /*0f70*/  STG.E desc[UR6][R24.64], R26 ;  /* 0x0000001a18007986 */ /* 0x0005e8000c101906 */
[----:B------:R-:W3:Y:S01]  /*0f80*/  LDG.E R22, desc[UR6][R22.64] ;  /* 0x0000000616167981 */ /* 0x000ee2000c1e1900 */
[----:B------:R-:W-:Y:S01]  /*0f90*/  IADD3 R10, PT, PT, R10, 0x10, RZ ;  /* 0x000000100a0a7810 */ /* 0x000fe20007ffe0ff */
[C---:B------:R-:W-:Y:S01]  /*0fa0*/  IMAD.WIDE R18, R3.reuse, 0x4, R24 ;  /* 0x0000000403127825 */ /* 0x040fe200078e0218 */
[----:B------:R-:W-:Y:S02]  /*0fb0*/  LEA R8, R3, R8, 0x4 ;  /* 0x0000000803087211 */ /* 0x000fe400078e20ff */
[----:B------:R-:W-:Y:S01]  /*0fc0*/  ISETP.NE.AND P0, PT, R10, RZ, PT ;  /* 0x000000ff0a00720c */ /* 0x000fe20003f05270 */
[----:B---3--:R-:W-:-:S04]  /*0fd0*/  FADD R28, -R22, R9 ;  /* 0x00000009161c7221 */ /* 0x008fc80000000100 */
[----:B------:R-:W-:-:S05]  /*0fe0*/  FMUL R27, R5, R28 ;  /* 0x0000001c051b7220 */ /* 0x000fca0000400000 */
[----:B------:R2:W-:Y:S03]  /*0ff0*/  STG.E desc[UR6][R18.64], R27 ;  /* 0x0000001b12007986 */ /* 0x0005e6000c101906 */
[----:B------:R-:W-:Y:S05]  /*1000*/  @P0 BRA `(.L_x_91) ;  /* 0xfffffff800700947 */ /* 0x000fea000383ffff */
.L_x_90:
        /* <DEDUP_REMOVED lines=9> */
[----:B------:R-:W3:Y:S01]  /*10a0*/  LDG.E R10, desc[UR6][R12.64] ;  /* 0x000000060c0a7981 */ /* 0x000ee2000c1e1900 */
[----:B--2---:R-:W-:-:S04]  /*10b0*/  IMAD.WIDE R16, R3, 0x4, R12 ;  /* 0x0000000403107825 */ /* 0x004fc800078e020c */
[----:B-1----:R-:W-:-:S04]  /*10c0*/  IMAD.WIDE R14, R7, 0x4, R14 ;  /* 0x00000004070e7825 */ /* 0x002fc800078e020e */
[----:B---3--:R-:W-:-:S04]  /*10d0*/  FADD R10, -R10, R9 ;  /* 0x000000090a0a7221 */ /* 0x008fc80000000100 */
[----:B-----5:R-:W-:-:S05]  /*10e0*/  FMUL R7, R5, R10 ;  /* 0x0000000a05077220 */ /* 0x020fca0000400000 */
[----:B------:R0:W-:Y:S04]  /*10f0*/  STG.E desc[UR6][R14.64], R7 ;  /* 0x000000070e007986 */ /* 0x0001e8000c101906 */
[----:B------:R-:W2:Y:S01]  /*1100*/  LDG.E R10, desc[UR6][R16.64] ;  /* 0x00000006100a7981 */ /* 0x000ea2000c1e1900 */
[----:B------:R-:W-:-:S04]  /*1110*/  IMAD.WIDE R18, R3, 0x4, R14 ;  /* 0x0000000403127825 */ /* 0x000fc800078e020e */
[----:B------:R-:W-:-:S04]  /*1120*/  IMAD.WIDE R12, R3, 0x4, R16 ;  /* 0x00000004030c7825 */ /* 0x000fc800078e0210 */
[----:B--2---:R-:W-:-:S04]  /*1130*/  FADD R10, -R10, R9 ;  /* 0x000000090a0a7221 */ /* 0x004fc80000000100 */
[----:B------:R-:W-:-:S05]  /*1140*/  FMUL R23, R5, R10 ;  /* 0x0000000a05177220 */ /* 0x000fca0000400000 */
[----:B------:R1:W-:Y:S04]  /*1150*/  STG.E desc[UR6][R18.64], R23 ;  /* 0x0000001712007986 */ /* 0x0003e8000c101906 */
[----:B------:R-:W2:Y:S01]  /*1160*/  LDG.E R10, desc[UR6][R12.64] ;  /* 0x000000060c0a7981 */ /* 0x000ea2000c1e1900 */
[----:B------:R-:W-:-:S04]  /*1170*/  IMAD.WIDE R20, R3, 0x4, R18 ;  /* 0x0000000403147825 */ /* 0x000fc800078e0212 */
[----:B0-----:R-:W-:-:S04]  /*1180*/  IMAD.WIDE R14, R3, 0x4, R12 ;  /* 0x00000004030e7825 */ /* 0x001fc800078e020c */
[----:B--2---:R-:W-:-:S04]  /*1190*/  FADD R10, -R10, R9 ;  /* 0x000000090a0a7221 */ /* 0x004fc80000000100 */
[----:B------:R-:W-:-:S05]  /*11a0*/  FMUL R25, R5, R10 ;  /* 0x0000000a05197220 */ /* 0x000fca0000400000 */
[----:B------:R0:W-:Y:S04]  /*11b0*/  STG.E desc[UR6][R20.64], R25 ;  /* 0x0000001914007986 */ /* 0x0001e8000c101906 */
[----:B------:R-:W2:Y:S01]  /*11c0*/  LDG.E R10, desc[UR6][R14.64] ;  /* 0x000000060e0a7981 */ /* 0x000ea2000c1e1900 */
[----:B------:R-:W-:-:S04]  /*11d0*/  IMAD.WIDE R16, R3, 0x4, R20 ;  /* 0x0000000403107825 */ /* 0x000fc800078e0214 */
[----:B-1----:R-:W-:-:S04]  /*11e0*/  IMAD.WIDE R18, R3, 0x4, R14 ;  /* 0x0000000403127825 */ /* 0x002fc800078e020e */
        /* <DEDUP_REMOVED lines=22> */
[----:B------:R-:W-:Y:S01]  /*1350*/  IMAD.WIDE R20, R3, 0x4, R18 ;  /* 0x0000000403147825 */ /* 0x000fe200078e0212 */
[----:B------:R-:W-:-:S03]  /*1360*/  IADD3 R11, PT, PT, R11, 0x8, RZ ;  /* 0x000000080b0b7810 */ /* 0x000fc60007ffe0ff */
[----:B--2---:R-:W-:-:S04]  /*1370*/  FADD R10, -R12, R9 ;  /* 0x000000090c0a7221 */ /* 0x004fc80000000100 */
[----:B------:R-:W-:-:S05]  /*1380*/  FMUL R23, R5, R10 ;  /* 0x0000000a05177220 */ /* 0x000fca0000400000 */
[----:B------:R1:W-:Y:S02]  /*1390*/  STG.E desc[UR6][R20.64], R23 ;  /* 0x0000001714007986 */ /* 0x0003e4000c101906 */
.L_x_92:
[----:B------:R-:W-:Y:S05]  /*13a0*/  @!P1 EXIT ;  /* 0x000000000000994d */ /* 0x000fea0003800000 */
[----:B------:R-:W-:Y:S02]  /*13b0*/  ISETP.GE.U32.AND P0, PT, R8, 0x4, PT ;  /* 0x000000040800780c */ /* 0x000fe40003f06070 */
[----:B------:R-:W-:-:S04]  /*13c0*/  LOP3.LUT R2, R2, 0x3, RZ, 0xc0, !PT ;  /* 0x0000000302027812 */ /* 0x000fc800078ec0ff */
[----:B------:R-:W-:-:S07]  /*13d0*/  ISETP.NE.AND P1, PT, R2, RZ, PT ;  /* 0x000000ff0200720c */ /* 0x000fce0003f25270 */
[----:B------:R-:W-:Y:S06]  /*13e0*/  @!P0 BRA `(.L_x_93) ;  /* 0x0000000000708947 */ /* 0x000fec0003800000 */
[----:B------:R-:W0:Y:S01]  /*13f0*/  LDC.64 R12, c[0x0][0x380] ;  /* 0x0000e000ff0c7b82 */ /* 0x000e220000000a00 */
[----:B-1----:R-:W-:-:S07]  /*1400*/  IMAD R15, R11, R3, R6 ;  /* 0x000000030b0f7224 */ /* 0x002fce00078e0206 */
[----:B------:R-:W1:Y:S01]  /*1410*/  LDC.64 R6, c[0x0][0x390] ;  /* 0x0000e400ff067b82 */ /* 0x000e620000000a00 */
[----:B0-----:R-:W-:-:S05]  /*1420*/  IMAD.WIDE R12, R15, 0x4, R12 ;  /* 0x000000040f0c7825 */ /* 0x001fca00078e020c */
[----:B------:R-:W3:Y:S01]  /*1430*/  LDG.E R8, desc[UR6][R12.64] ;  /* 0x000000060c087981 */ /* 0x000ee2000c1e1900 */
[----:B-1----:R-:W-:-:S04]  /*1440*/  IMAD.WIDE R6, R15, 0x4, R6 ;  /* 0x000000040f067825 */ /* 0x002fc800078e0206 */
[----:B------:R-:W-:-:S04]  /*1450*/  IMAD.WIDE R14, R3, 0x4, R12 ;  /* 0x00000004030e7825 */ /* 0x000fc800078e020c */
[----:B---3--:R-:W-:-:S04]  /*1460*/  FADD R8, -R8, R9 ;  /* 0x0000000908087221 */ /* 0x008fc80000000100 */
[----:B-----5:R-:W-:-:S05]  /*1470*/  FMUL R21, R5, R8 ;  /* 0x0000000805157220 */ /* 0x020fca0000400000 */
[----:B------:R0:W-:Y:S04]  /*1480*/  STG.E desc[UR6][R6.64], R21 ;  /* 0x0000001506007986 */ /* 0x0001e8000c101906 */
[----:B------:R-:W3:Y:S01]  /*1490*/  LDG.E R8, desc[UR6][R14.64] ;  /* 0x000000060e087981 */ /* 0x000ee2000c1e1900 */
[----:B--2---:R-:W-:-:S04]  /*14a0*/  IMAD.WIDE R16, R3, 0x4, R6 ;  /* 0x0000000403107825 */ /* 0x004fc800078e0206 */
[----:B------:R-:W-:-:S04]  /*14b0*/  IMAD.WIDE R12, R3, 0x4, R14 ;  /* 0x00000004030c7825 */ /* 0x000fc800078e020e */
[----:B---3--:R-:W-:-:S04]  /*14c0*/  FADD R8, -R8, R9 ;  /* 0x0000000908087221 */ /* 0x008fc80000000100 */
        /* <DEDUP_REMOVED lines=14> */
.L_x_93:
[----:B------:R-:W-:Y:S05]  /*15b0*/  @!P1 EXIT ;  /* 0x000000000000994d */ /* 0x000fea0003800000 */
[----:B-1----:R-:W0:Y:S01]  /*15c0*/  LDC.64 R6, c[0x0][0x380] ;  /* 0x0000e000ff067b82 */ /* 0x002e220000000a00 */
[----:B------:R-:W-:Y:S02]  /*15d0*/  IADD3 R4, PT, PT, R4, R11, RZ ;  /* 0x0000000b04047210 */ /* 0x000fe40007ffe0ff */
[----:B------:R-:W-:-:S03]  /*15e0*/  IADD3 R2, PT, PT, -R2, RZ, RZ ;  /* 0x000000ff02027210 */ /* 0x000fc60007ffe1ff */
[----:B--23--:R-:W-:Y:S02]  /*15f0*/  IMAD R17, R4, R3, R0 ;  /* 0x0000000304117224 */ /* 0x00cfe400078e0200 */
[----:B------:R-:W1:Y:S05]  /*1600*/  LDC.64 R12, c[0x0][0x390] ;  /* 0x0000e400ff0c7b82 */ /* 0x000e6a0000000a00 */
.L_x_94:
[----:B0-----:R-:W-:-:S06]  /*1610*/  IMAD.WIDE R10, R17, 0x4, R6 ;  /* 0x00000004110a7825 */ /* 0x001fcc00078e0206 */
[----:B--2---:R-:W2:Y:S01]  /*1620*/  LDG.E R10, desc[UR6][R10.64] ;  /* 0x000000060a0a7981 */ /* 0x004ea2000c1e1900 */
[----:B------:R-:W-:Y:S01]  /*1630*/  IADD3 R2, PT, PT, R2, 0x1, RZ ;  /* 0x0000000102027810 */ /* 0x000fe20007ffe0ff */
[C---:B-1----:R-:W-:Y:S01]  /*1640*/  IMAD.WIDE R14, R17.reuse, 0x4, R12 ;  /* 0x00000004110e7825 */ /* 0x042fe200078e020c */
[----:B------:R-:W-:Y:S02]  /*1650*/  IADD3 R17, PT, PT, R17, R3, RZ ;  /* 0x0000000311117210 */ /* 0x000fe40007ffe0ff */
[----:B------:R-:W-:Y:S01]  /*1660*/  ISETP.NE.AND P0, PT, R2, RZ, PT ;  /* 0x000000ff0200720c */ /* 0x000fe20003f05270 */
[----:B--2---:R-:W-:-:S04]  /*1670*/  FADD R0, -R10, R9 ;  /* 0x000000090a007221 */ /* 0x004fc80000000100 */
[----:B-----5:R-:W-:-:S05]  /*1680*/  FMUL R19, R5, R0 ;  /* 0x0000000005137220 */ /* 0x020fca0000400000 */
[----:B------:R2:W-:Y:S03]  /*1690*/  STG.E desc[UR6][R14.64], R19 ;  /* 0x000000130e007986 */ /* 0x0005e6000c101906 */
[----:B------:R-:W-:Y:S05]  /*16a0*/  @P0 BRA `(.L_x_94) ;  /* 0xfffffffc00d80947 */ /* 0x000fea000383ffff */
[----:B------:R-:W-:Y:S05]  /*16b0*/  EXIT ;  /* 0x000000000000794d */ /* 0x000fea0003800000 */
.L_x_95:
        /* <DEDUP_REMOVED lines=12> */
.L_x_109:


//--------------------- .text._Z16fm_order2_kernelPK6__halfPS_iii --------------------------
	.section	.text._Z16fm_order2_kernelPK6__halfPS_iii,"ax",@progbits
	.align	128
        .global         _Z16fm_order2_kernelPK6__halfPS_iii
        .type           _Z16fm_order2_kernelPK6__halfPS_iii,@function
        .size           _Z16fm_order2_kernelPK6__halfPS_iii,(.L_x_110 - _Z16fm_order2_kernelPK6__halfPS_iii)
        .other          _Z16fm_order2_kernelPK6__halfPS_iii,@"STO_CUDA_ENTRY STV_DEFAULT"
_Z16fm_order2_kernelPK6__halfPS_iii:
.text._Z16fm_order2_kernelPK6__halfPS_iii:
        /* <DEDUP_REMOVED lines=8> */
[----:B------:R-:W0:Y:S01]  /*0080*/  LDCU UR6, c[0x0][0x394] ;  /* 0x00007280ff0677ac */ /* 0x000e220008000800 */
[----:B------:R-:W-:Y:S02]  /*0090*/  PRMT R20, RZ, 0x7610, R20 ;  /* 0x00007610ff147816 */ /* 0x000fe40000000014 */
[----:B------:R-:W-:Y:S01]  /*00a0*/  PRMT R21, RZ, 0x7610, R21 ;  /* 0x00007610ff157816 */ /* 0x000fe20000000015 */
[----:B------:R-:W1:Y:S01]  /*00b0*/  LDCU.64 UR10, c[0x0][0x358] ;  /* 0x00006b00ff0a77ac */ /* 0x000e620008000a00 */
[----:B0-----:R-:W-:-:S09]  /*00c0*/  UISETP.GE.AND UP0, UPT, UR6, 0x1, UPT ;  /* 0x000000010600788c */ /* 0x001fd2000bf06270 */
[----:B-1----:R-:W-:Y:S05]  /*00d0*/  BRA.U !UP0, `(.L_x_96) ;  /* 0x00000009087c7547 */ /* 0x002fea000b800000 */
[----:B------:R-:W-:Y:S01]  /*00e0*/  UISETP.GE.U32.AND UP1, UPT, UR6, 0x10, UPT ;  /* 0x000000100600788c */ /* 0x000fe2000bf26070 */
[----:B------:R-:W-:Y:S01]  /*00f0*/  PRMT R21, RZ, 0x7610, R21 ;  /* 0x00007610ff157816 */ /* 0x000fe20000000015 */
[----:B------:R-:W-:Y:S01]  /*0100*/  ULOP3.LUT UR5, UR6, 0xf, URZ, 0xc0, !UPT ;  /* 0x0000000f06057892 */ /* 0x000fe2000f8ec0ff */
[----:B------:R-:W-:-:S03]  /*0110*/  UMOV UR4, URZ ;  /* 0x000000ff00047c82 */ /* 0x000fc60008000000 */
[----:B------:R-:W-:-:S03]  /*0120*/  UISETP.NE.AND UP0, UPT, UR5, URZ, UPT ;  /* 0x000000ff0500728c */ /* 0x000fc6000bf05270 */
[----:B------:R-:W-:Y:S08]  /*0130*/  BRA.U !UP1, `(.L_x_97) ;  /* 0x0000000509287547 */ /* 0x000ff0000b800000 */
[----:B------:R-:W-:Y:S01]  /*0140*/  IMAD R3, R19, UR8, RZ ;  /* 0x0000000813037c24 */ /* 0x000fe2000f8e02ff */
[----:B------:R-:W-:Y:S01]  /*0150*/  ULOP3.LUT UR4, UR6, 0x7ffffff0, URZ, 0xc0, !UPT ;  /* 0x7ffffff006047892 */ /* 0x000fe2000f8ec0ff */
[----:B------:R-:W-:Y:S02]  /*0160*/  PRMT R21, RZ, 0x7610, R21 ;  /* 0x00007610ff157816 */ /* 0x000fe40000000015 */
[----:B------:R-:W-:Y:S01]  /*0170*/  IMAD R18, R3, UR6, R0 ;  /* 0x0000000603127c24 */ /* 0x000fe2000f8e0200 */
[----:B------:R-:W-:-:S12]  /*0180*/  UIADD3 UR7, UPT, UPT, -UR4, URZ, URZ ;  /* 0x000000ff04077290 */ /* 0x000fd8000fffe1ff */
.L_x_98:
[----:B------:R-:W0:Y:S02]  /*0190*/  LDC.64 R8, c[0x0][0x380] ;  /* 0x0000e000ff087b82 */ /* 0x000e240000000a00 */
[----:B0-----:R-:W-:-:S05]  /*01a0*/  IMAD.WIDE R8, R18, 0x2, R8 ;  /* 0x0000000212087825 */ /* 0x001fca00078e0208 */
[----:B------:R-:W2:Y:S01]  /*01b0*/  LDG.E.U16 R22, desc[UR10][R8.64] ;  /* 0x0000000a08167981 */ /* 0x000ea2000c1e1500 */
[----:B------:R-:W-:-:S05]  /*01c0*/  IMAD.WIDE R14, R19, 0x2, R8 ;  /* 0x00000002130e7825 */ /* 0x000fca00078e0208 */
[----:B------:R-:W3:Y:S01]  /*01d0*/  LDG.E.U16 R23, desc[UR10][R14.64] ;  /* 0x0000000a0e177981 */ /* 0x000ee2000c1e1500 */
[----:B------:R-:W-:-:S05]  /*01e0*/  IMAD.WIDE R2, R19, 0x2, R14 ;  /* 0x0000000213027825 */ /* 0x000fca00078e020e */
[----:B------:R0:W4:Y:S01]  /*01f0*/  LDG.E.U16 R25, desc[UR10][R2.64] ;  /* 0x0000000a02197981 */ /* 0x000122000c1e1500 */
[----:B------:R-:W-:-:S05]  /*0200*/  IMAD.WIDE R16, R19, 0x2, R2 ;  /* 0x0000000213107825 */ /* 0x000fca00078e0202 */
[----:B------:R1:W5:Y:S01]  /*0210*/  LDG.E.U16 R27, desc[UR10][R16.64] ;  /* 0x0000000a101b7981 */ /* 0x000362000c1e1500 */
[----:B------:R-:W-:-:S04]  /*0220*/  IMAD.WIDE R28, R19, 0x2, R16 ;  /* 0x00000002131c7825 */ /* 0x000fc800078e0210 */
[C---:B------:R-:W-:Y:S02]  /*0230*/  IMAD.WIDE R10, R19.reuse, 0x2, R28 ;  /* 0x00000002130a7825 */ /* 0x040fe400078e021c */
[----:B------:R-:W5:Y:S02]  /*0240*/  LDG.E.U16 R29, desc[UR10][R28.64] ;  /* 0x0000000a1c1d7981 */ /* 0x000f64000c1e1500 */
[C---:B------:R-:W-:Y:S02]  /*0250*/  IMAD.WIDE R12, R19.reuse, 0x2, R10 ;  /* 0x00000002130c7825 */ /* 0x040fe400078e020a */
[----:B------:R-:W5:Y:S02]  /*0260*/  LDG.E.U16 R11, desc[UR10][R10.64] ;  /* 0x0000000a0a0b7981 */ /* 0x000f64000c1e1500 */
[C---:B------:R-:W-:Y:S02]  /*0270*/  IMAD.WIDE R6, R19.reuse, 0x2, R12 ;  /* 0x0000000213067825 */ /* 0x040fe400078e020c */
[----:B------:R-:W5:Y:S02]  /*0280*/  LDG.E.U16 R13, desc[UR10][R12.64] ;  /* 0x0000000a0c0d7981 */ /* 0x000f64000c1e1500 */
[----:B0-----:R-:W-:-:S02]  /*0290*/  IMAD.WIDE R2, R19, 0x2, R6 ;  /* 0x0000000213027825 */ /* 0x001fc400078e0206 */
[----:B------:R-:W5:Y:S04]  /*02a0*/  LDG.E.U16 R24, desc[UR10][R6.64] ;  /* 0x0000000a06187981 */ /* 0x000f68000c1e1500 */
[----:B------:R0:W5:Y:S01]  /*02b0*/  LDG.E.U16 R26, desc[UR10][R2.64] ;  /* 0x0000000a021a7981 */ /* 0x000162000c1e1500 */
[----:B------:R-:W-:-:S05]  /*02c0*/  IMAD.WIDE R4, R19, 0x2, R2 ;  /* 0x0000000213047825 */ /* 0x000fca00078e0202 */
[----:B------:R0:W5:Y:S01]  /*02d0*/  LDG.E.U16 R10, desc[UR10][R4.64] ;  /* 0x0000000a040a7981 */ /* 0x000162000c1e1500 */
[----:B------:R-:W-:-:S04]  /*02e0*/  IMAD.WIDE R8, R19, 0x2, R4 ;  /* 0x0000000213087825 */ /* 0x000fc800078e0204 */
[C---:B------:R-:W-:Y:S02]  /*02f0*/  IMAD.WIDE R14, R19.reuse, 0x2, R8 ;  /* 0x00000002130e7825 */ /* 0x040fe400078e0208 */
[----:B------:R-:W5:Y:S02]  /*0300*/  LDG.E.U16 R9, desc[UR10][R8.64] ;  /* 0x0000000a08097981 */ /* 0x000f64000c1e1500 */
[C---:B-1----:R-:W-:Y:S02]  /*0310*/  IMAD.WIDE R16, R19.reuse, 0x2, R14 ;  /* 0x0000000213107825 */ /* 0x042fe400078e020e */
[----:B------:R-:W5:Y:S02]  /*0320*/  LDG.E.U16 R15, desc[UR10][R14.64] ;  /* 0x0000000a0e0f7981 */ /* 0x000f64000c1e1500 */
[C---:B0-----:R-:W-:Y:S02]  /*0330*/  IMAD.WIDE R2, R19.reuse, 0x2, R16 ;  /* 0x0000000213027825 */ /* 0x041fe400078e0210 */
[----:B------:R-:W5:Y:S02]  /*0340*/  LDG.E.U16 R17, desc[UR10][R16.64] ;  /* 0x0000000a10117981 */ /* 0x000f64000c1e1500 */
[----:B------:R-:W-:-:S02]  /*0350*/  IMAD.WIDE R4, R19, 0x2, R2 ;  /* 0x0000000213047825 */ /* 0x000fc400078e0202 */
[----:B------:R-:W5:Y:S04]  /*0360*/  LDG.E.U16 R12, desc[UR10][R2.64] ;  /* 0x0000000a020c7981 */ /* 0x000f68000c1e1500 */
[----:B------:R0:W5:Y:S01]  /*0370*/  LDG.E.U16 R28, desc[UR10][R4.64] ;  /* 0x0000000a041c7981 */ /* 0x000162000c1e1500 */
[----:B------:R-:W-:-:S06]  /*0380*/  IMAD.WIDE R6, R19, 0x2, R4 ;  /* 0x0000000213067825 */ /* 0x000fcc00078e0204 */
[----:B------:R1:W5:Y:S01]  /*0390*/  LDG.E.U16 R7, desc[UR10][R6.64] ;  /* 0x0000000a06077981 */ /* 0x000362000c1e1500 */
[----:B------:R-:W-:-:S04]  /*03a0*/  UIADD3 UR7, UPT, UPT, UR7, 0x10, URZ ;  /* 0x0000001007077890 */ /* 0x000fc8000fffe0ff */
[----:B------:R-:W-:Y:S01]  /*03b0*/  UISETP.NE.AND UP1, UPT, UR7, URZ, UPT ;  /* 0x000000ff0700728c */ /* 0x000fe2000bf25270 */
[----:B------:R-:W-:Y:S01]  /*03c0*/  LEA R18, R19, R18, 0x4 ;  /* 0x0000001213127211 */ /* 0x000fe200078e20ff */
[----:B--2---:R-:W-:Y:S02]  /*03d0*/  HADD2 R21, R21.H0_H0, R22.H0_H0 ;  /* 0x2000001615157230 */ /* 0x004fe40000000800 */
[----:B------:R-:W-:Y:S02]  /*03e0*/  HFMA2 R20, R22.H0_H0, R22.H0_H0, R20.H0_H0 ;  /* 0x2000001616147231 */ /* 0x000fe40000040814 */
[----:B---3--:R-:W-:Y:S02]  /*03f0*/  HADD2 R21, R21.H0_H0, R23.H0_H0 ;  /* 0x2000001715157230 */ /* 0x008fe40000000800 */
[----:B------:R-:W-:Y:S02]  /*0400*/  HFMA2 R20, R23.H0_H0, R23.H0_H0, R20.H0_H0 ;  /* 0x2000001717147231 */ /* 0x000fe40000040814 */
[----:B----4-:R-:W-:-:S02]  /*0410*/  HADD2 R21, R21.H0_H0, R25.H0_H0 ;  /* 0x2000001915157230 */ /* 0x010fc40000000800 */
[----:B------:R-:W-:Y:S02]  /*0420*/  HFMA2 R20, R25.H0_H0, R25.H0_H0, R20.H0_H0 ;  /* 0x2000001919147231 */ /* 0x000fe40000040814 */
[----:B-----5:R-:W-:Y:S02]  /*0430*/  HADD2 R21, R21.H0_H0, R27.H0_H0 ;  /* 0x2000001b15157230 */ /* 0x020fe40000000800 */
[----:B------:R-:W-:Y:S02]  /*0440*/  HFMA2 R20, R27.H0_H0, R27.H0_H0, R20.H0_H0 ;  /* 0x2000001b1b147231 */ /* 0x000fe40000040814 */
[----:B------:R-:W-:Y:S02]  /*0450*/  HADD2 R21, R21.H0_H0, R29.H0_H0 ;  /* 0x2000001d15157230 */ /* 0x000fe40000000800 */
[----:B------:R-:W-:Y:S02]  /*0460*/  HFMA2 R20, R29.H0_H0, R29.H0_H0, R20.H0_H0 ;  /* 0x2000001d1d147231 */ /* 0x000fe40000040814 */
[----:B------:R-:W-:-:S02]  /*0470*/  HADD2 R21, R21.H0_H0, R11.H0_H0 ;  /* 0x2000000b15157230 */ /* 0x000fc40000000800 */
[----:B------:R-:W-:Y:S02]  /*0480*/  HFMA2 R20, R11.H0_H0, R11.H0_H0, R20.H0_H0 ;  /* 0x2000000b0b147231 */ /* 0x000fe40000040814 */
[----:B------:R-:W-:Y:S02]  /*0490*/  HADD2 R21, R21.H0_H0, R13.H0_H0 ;  /* 0x2000000d15157230 */ /* 0x000fe40000000800 */
[----:B------:R-:W-:Y:S02]  /*04a0*/  HFMA2 R20, R13.H0_H0, R13.H0_H0, R20.H0_H0 ;  /* 0x2000000d0d147231 */ /* 0x000fe40000040814 */
[----:B------:R-:W-:Y:S02]  /*04b0*/  HADD2 R13, R21.H0_H0, R24.H0_H0 ;  /* 0x20000018150d7230 */ /* 0x000fe40000000800 */
[----:B------:R-:W-:Y:S02]  /*04c0*/  HFMA2 R20, R24.H0_H0, R24.H0_H0, R20.H0_H0 ;  /* 0x2000001818147231 */ /* 0x000fe40000040814 */
[----:B0-----:R-:W-:-:S02]  /*04d0*/  HADD2 R5, R13.H0_H0, R26.H0_H0 ;  /* 0x2000001a0d057230 */ /* 0x001fc40000000800 */
[----:B------:R-:W-:Y:S02]  /*04e0*/  HFMA2 R20, R26.H0_H0, R26.H0_H0, R20.H0_H0 ;  /* 0x2000001a1a147231 */ /* 0x000fe40000040814 */
[----:B------:R-:W-:Y:S02]  /*04f0*/  HADD2 R5, R5.H0_H0, R10.H0_H0 ;  /* 0x2000000a05057230 */ /* 0x000fe40000000800 */
[----:B------:R-:W-:Y:S02]  /*0500*/  HFMA2 R20, R10.H0_H0, R10.H0_H0, R20.H0_H0 ;  /* 0x2000000a0a147231 */ /* 0x000fe40000040814 */
[----:B------:R-:W-:Y:S02]  /*0510*/  HADD2 R5, R5.H0_H0, R9.H0_H0 ;  /* 0x2000000905057230 */ /* 0x000fe40000000800 */
[----:B------:R-:W-:Y:S02]  /*0520*/  HFMA2 R20, R9.H0_H0, R9.H0_H0, R20.H0_H0 ;  /* 0x2000000909147231 */ /* 0x000fe40000040814 */
[----:B------:R-:W-:-:S02]  /*0530*/  HADD2 R5, R5.H0_H0, R15.H0_H0 ;  /* 0x2000000f05057230 */ /* 0x000fc40000000800 */
[----:B------:R-:W-:Y:S02]  /*0540*/  HFMA2 R20, R15.H0_H0, R15.H0_H0, R20.H0_H0 ;  /* 0x2000000f0f147231 */ /* 0x000fe40000040814 */
[----:B-1----:R-:W-:Y:S02]  /*0550*/  HADD2 R6, R5.H0_H0, R17.H0_H0 ;  /* 0x2000001105067230 */ /* 0x002fe40000000800 */
[----:B------:R-:W-:Y:S02]  /*0560*/  HFMA2 R20, R17.H0_H0, R17.H0_H0, R20.H0_H0 ;  /* 0x2000001111147231 */ /* 0x000fe40000040814 */
[----:B------:R-:W-:Y:S02]  /*0570*/  HADD2 R14, R6.H0_H0, R12.H0_H0 ;  /* 0x2000000c060e7230 */ /* 0x000fe40000000800 */
[----:B------:R-:W-:Y:S02]  /*0580*/  HFMA2 R20, R12.H0_H0, R12.H0_H0, R20.H0_H0 ;  /* 0x2000000c0c147231 */ /* 0x000fe40000040814 */
[----:B------:R-:W-:-:S02]  /*0590*/  HADD2 R14, R14.H0_H0, R28.H0_H0 ;  /* 0x2000001c0e0e7230 */ /* 0x000fc40000000800 */
[----:B------:R-:W-:Y:S02]  /*05a0*/  HFMA2 R20, R28.H0_H0, R28.H0_H0, R20.H0_H0 ;  /* 0x2000001c1c147231 */ /* 0x000fe40000040814 */
[----:B------:R-:W-:Y:S02]  /*05b0*/  HADD2 R21, R14.H0_H0, R7.H0_H0 ;  /* 0x200000070e157230 */ /* 0x000fe40000000800 */
[----:B------:R-:W-:Y:S01]  /*05c0*/  HFMA2 R20, R7.H0_H0, R7.H0_H0, R20.H0_H0 ;  /* 0x2000000707147231 */ /* 0x000fe20000040814 */
[----:B------:R-:W-:Y:S06]  /*05d0*/  BRA.U UP1, `(.L_x_98) ;  /* 0xfffffff901ec7547 */ /* 0x000fec000b83ffff */
.L_x_97:
[----:B------:R-:W-:Y:S05]  /*05e0*/  BRA.U !UP0, `(.L_x_96) ;  /* 0x0000000508387547 */ /* 0x000fea000b800000 */
[----:B------:R-:W-:Y:S02]  /*05f0*/  UISETP.GE.U32.AND UP0, UPT, UR5, 0x8, UPT ;  /* 0x000000080500788c */ /* 0x000fe4000bf06070 */
[----:B------:R-:W-:-:S04]  /*0600*/  ULOP3.LUT UR7, UR6, 0x7, URZ, 0xc0, !UPT ;  /* 0x0000000706077892 */ /* 0x000fc8000f8ec0ff */
[----:B------:R-:W-:-:S03]  /*0610*/  UISETP.NE.AND UP1, UPT, UR7, URZ, UPT ;  /* 0x000000ff0700728c */ /* 0x000fc6000bf25270 */
[----:B------:R-:W-:Y:S08]  /*0620*/  BRA.U !UP0, `(.L_x_99) ;  /* 0x0000000108907547 */ /* 0x000ff0000b800000 */
[----:B------:R-:W0:Y:S01]  /*0630*/  LDC.64 R2, c[0x0][0x380] ;  /* 0x0000e000ff027b82 */ /* 0x000e220000000a00 */
[----:B------:R-:W-:-:S06]  /*0640*/  UIMAD UR5, UR8, UR6, UR4 ;  /* 0x00000006080572a4 */ /* 0x000fcc000f8e0204 */
[----:B------:R-:W-:-:S04]  /*0650*/  IMAD R5, R19, UR5, R0 ;  /* 0x0000000513057c24 */ /* 0x000fc8000f8e0200 */
[----:B0-----:R-:W-:-:S05]  /*0660*/  IMAD.WIDE R2, R5, 0x2, R2 ;  /* 0x0000000205027825 */ /* 0x001fca00078e0202 */
[----:B------:R0:W2:Y:S01]  /*0670*/  LDG.E.U16 R16, desc[UR10][R2.64] ;  /* 0x0000000a02107981 */ /* 0x0000a2000c1e1500 */
[----:B------:R-:W-:-:S04]  /*0680*/  IMAD.WIDE R4, R19, 0x2, R2 ;  /* 0x0000000213047825 */ /* 0x000fc800078e0202 */
[C---:B------:R-:W-:Y:S02]  /*0690*/  IMAD.WIDE R6, R19.reuse, 0x2, R4 ;  /* 0x0000000213067825 */ /* 0x040fe400078e0204 */
[----:B------:R-:W3:Y:S02]  /*06a0*/  LDG.E.U16 R4, desc[UR10][R4.64] ;  /* 0x0000000a04047981 */ /* 0x000ee4000c1e1500 */
[C---:B------:R-:W-:Y:S02]  /*06b0*/  IMAD.WIDE R8, R19.reuse, 0x2, R6 ;  /* 0x0000000213087825 */ /* 0x040fe400078e0206 */
[----:B------:R-:W4:Y:S02]  /*06c0*/  LDG.E.U16 R6, desc[UR10][R6.64] ;  /* 0x0000000a06067981 */ /* 0x000f24000c1e1500 */
[C---:B------:R-:W-:Y:S02]  /*06d0*/  IMAD.WIDE R10, R19.reuse, 0x2, R8 ;  /* 0x00000002130a7825 */ /* 0x040fe400078e0208 */
[----:B------:R-:W5:Y:S02]  /*06e0*/  LDG.E.U16 R8, desc[UR10][R8.64] ;  /* 0x0000000a08087981 */ /* 0x000f64000c1e1500 */
[----:B------:R-:W-:-:S02]  /*06f0*/  IMAD.WIDE R12, R19, 0x2, R10 ;  /* 0x00000002130c7825 */ /* 0x000fc400078e020a */
[----:B------:R-:W5:Y:S02]  /*0700*/  LDG.E.U16 R10, desc[UR10][R10.64] ;  /* 0x0000000a0a0a7981 */ /* 0x000f64000c1e1500 */
[C---:B------:R-:W-:Y:S02]  /*0710*/  IMAD.WIDE R14, R19.reuse, 0x2, R12 ;  /* 0x00000002130e7825 */ /* 0x040fe400078e020c */
[----:B------:R-:W5:Y:S02]  /*0720*/  LDG.E.U16 R12, desc[UR10][R12.64] ;  /* 0x0000000a0c0c7981 */ /* 0x000f64000c1e1500 */
[----:B0-----:R-:W-:Y:S02]  /*0730*/  IMAD.WIDE R2, R19, 0x2, R14 ;  /* 0x0000000213027825 */ /* 0x001fe400078e020e */
[----:B------:R-:W5:Y:S04]  /*0740*/  LDG.E.U16 R17, desc[UR10][R14.64] ;  /* 0x0000000a0e117981 */ /* 0x000f68000c1e1500 */
[----:B------:R-:W5:Y:S01]  /*0750*/  LDG.E.U16 R2, desc[UR10][R2.64] ;  /* 0x0000000a02027981 */ /* 0x000f62000c1e1500 */
[----:B------:R-:W-:Y:S01]  /*0760*/  UIADD3 UR4, UPT, UPT, UR4, 0x8, URZ ;  /* 0x0000000804047890 */ /* 0x000fe2000fffe0ff */
[----:B--2---:R-:W-:-:S02]  /*0770*/  HADD2 R21, R21.H0_H0, R16.H0_H0 ;  /* 0x2000001015157230 */ /* 0x004fc40000000800 */
[----:B------:R-:W-:Y:S02]  /*0780*/  HFMA2 R16, R16.H0_H0, R16.H0_H0, R20.H0_H0 ;  /* 0x2000001010107231 */ /* 0x000fe40000040814 */
[----:B---3--:R-:W-:Y:S02]  /*0790*/  HADD2 R21, R21.H0_H0, R4.H0_H0 ;  /* 0x2000000415157230 */ /* 0x008fe40000000800 */
[----:B------:R-:W-:Y:S02]  /*07a0*/  HFMA2 R16, R4.H0_H0, R4.H0_H0, R16.H0_H0 ;  /* 0x2000000404107231 */ /* 0x000fe40000040810 */
[----:B----4-:R-:W-:Y:S02]  /*07b0*/  HADD2 R21, R21.H0_H0, R6.H0_H0 ;  /* 0x2000000615157230 */ /* 0x010fe40000000800 */
[----:B------:R-:W-:Y:S02]  /*07c0*/  HFMA2 R16, R6.H0_H0, R6.H0_H0, R16.H0_H0 ;  /* 0x2000000606107231 */ /* 0x000fe40000040810 */
[----:B-----5:R-:W-:-:S02]  /*07d0*/  HADD2 R21, R21.H0_H0, R8.H0_H0 ;  /* 0x2000000815157230 */ /* 0x020fc40000000800 */
[----:B------:R-:W-:Y:S02]  /*07e0*/  HFMA2 R16, R8.H0_H0, R8.H0_H0, R16.H0_H0 ;  /* 0x2000000808107231 */ /* 0x000fe40000040810 */
[----:B------:R-:W-:Y:S02]  /*07f0*/  HADD2 R21, R21.H0_H0, R10.H0_H0 ;  /* 0x2000000a15157230 */ /* 0x000fe40000000800 */
[----:B------:R-:W-:Y:S02]  /*0800*/  HFMA2 R16, R10.H0_H0, R10.H0_H0, R16.H0_H0 ;  /* 0x2000000a0a107231 */ /* 0x000fe40000040810 */
[----:B------:R-:W-:Y:S02]  /*0810*/  HADD2 R21, R21.H0_H0, R12.H0_H0 ;  /* 0x2000000c15157230 */ /* 0x000fe40000000800 */
[----:B------:R-:W-:Y:S02]  /*0820*/  HFMA2 R16, R12.H0_H0, R12.H0_H0, R16.H0_H0 ;  /* 0x2000000c0c107231 */ /* 0x000fe40000040810 */
[----:B------:R-:W-:-:S02]  /*0830*/  HADD2 R21, R21.H0_H0, R17.H0_H0 ;  /* 0x2000001115157230 */ /* 0x000fc40000000800 */
[----:B------:R-:W-:Y:S02]  /*0840*/  HFMA2 R16, R17.H0_H0, R17.H0_H0, R16.H0_H0 ;  /* 0x2000001111107231 */ /* 0x000fe40000040810 */
[----:B------:R-:W-:Y:S02]  /*0850*/  HADD2 R21, R21.H0_H0, R2.H0_H0 ;  /* 0x2000000215157230 */ /* 0x000fe40000000800 */
[----:B------:R-:W-:-:S07]  /*0860*/  HFMA2 R20, R2.H0_H0, R2.H0_H0, R16.H0_H0 ;  /* 0x2000000202147231 */ /* 0x000fce0000040810 */
.L_x_99:
        /* <DEDUP_REMOVED lines=24> */
[----:B------:R-:W-:-:S07]  /*09f0*/  HFMA2 R20, R8.H0_H0, R8.H0_H0, R20.H0_H0 ;  /* 0x2000000808147231 */ /* 0x000fce0000040814 */
.L_x_100:
[----:B------:R-:W-:Y:S05]  /*0a00*/  BRA.U !UP1, `(.L_x_96) ;  /* 0x0000000109307547 */ /* 0x000fea000b800000 */
[----:B------:R-:W0:Y:S01]  /*0a10*/  LDC.64 R4, c[0x0][0x380] ;  /* 0x0000e000ff047b82 */ /* 0x000e220000000a00 */
[----:B------:R-:W-:Y:S02]  /*0a20*/  UIMAD UR4, UR8, UR6, UR4 ;  /* 0x00000006080472a4 */ /* 0x000fe4000f8e0204 */
[----:B------:R-:W-:-:S04]  /*0a30*/  UIADD3 UR5, UPT, UPT, -UR5, URZ, URZ ;  /* 0x000000ff05057290 */ /* 0x000fc8000fffe1ff */
[----:B------:R-:W-:-:S08]  /*0a40*/  IMAD R6, R19, UR4, R0 ;  /* 0x0000000413067c24 */ /* 0x000fd0000f8e0200 */
.L_x_101:
[----:B0-----:R-:W-:-:S06]  /*0a50*/  IMAD.WIDE R2, R6, 0x2, R4 ;  /* 0x0000000206027825 */ /* 0x001fcc00078e0204 */
[----:B------:R-:W2:Y:S01]  /*0a60*/  LDG.E.U16 R2, desc[UR10][R2.64] ;  /* 0x0000000a02027981 */ /* 0x000ea2000c1e1500 */
[----:B------:R-:W-:Y:S01]  /*0a70*/  UIADD3 UR5, UPT, UPT, UR5, 0x1, URZ ;  /* 0x0000000105057890 */ /* 0x000fe2000fffe0ff */
[----:B------:R-:W-:-:S03]  /*0a80*/  IADD3 R6, PT, PT, R6, R19, RZ ;  /* 0x0000001306067210 */ /* 0x000fc60007ffe0ff */
[----:B------:R-:W-:Y:S01]  /*0a90*/  UISETP.NE.AND UP0, UPT, UR5, URZ, UPT ;  /* 0x000000ff0500728c */ /* 0x000fe2000bf05270 */
[----:B--2---:R-:W-:Y:S02]  /*0aa0*/  HADD2 R21, R21.H0_H0, R2.H0_H0 ;  /* 0x2000000215157230 */ /* 0x004fe40000000800 */
[----:B------:R-:W-:-:S06]  /*0ab0*/  HFMA2 R20, R2.H0_H0, R2.H0_H0, R20.H0_H0 ;  /* 0x2000000202147231 */ /* 0x000fcc0000040814 */
[----:B------:R-:W-:Y:S05]  /*0ac0*/  BRA.U UP0, `(.L_x_101) ;  /* 0xfffffffd00e07547 */ /* 0x000fea000b83ffff */
.L_x_96:
[----:B------:R-:W0:Y:S01]  /*0ad0*/  LDC.64 R2, c[0x0][0x388] ;  /* 0x0000e200ff027b82 */ /* 0x000e220000000a00 */
[----:B------:R-:W-:Y:S02]  /*0ae0*/  HFMA2 R20, R21.H0_H0, R21.H0_H0, -R20.H0_H0 ;  /* 0x2000001515147231 */ /* 0x000fe40000140814 */
[----:B------:R-:W-:Y:S02]  /*0af0*/  IMAD R19, R19, UR8, R0 ;  /* 0x0000000813137c24 */ /* 0x000fe4000f8e0200 */
[----:B------:R-:W-:Y:S02]  /*0b00*/  HMUL2 R20, R20.H0_H0, 0.5, 0.5 ;  /* 0x3800380014147832 */ /* 0x000fe40000000800 */
[----:B0-----:R-:W-:-:S05]  /*0b10*/  IMAD.WIDE.U32 R2, R19, 0x2, R2 ;  /* 0x0000000213027825 */ /* 0x001fca00078e0002 */
[----:B------:R-:W-:Y:S01]  /*0b20*/  STG.E.U16 desc[UR10][R2.64], R20 ;  /* 0x0000001402007986 */ /* 0x000fe2000c10150a */
[----:B------:R-:W-:Y:S05]  /*0b30*/  EXIT ;  /* 0x000000000000794d */ /* 0x000fea0003800000 */
.L_x_102:
        /* <DEDUP_REMOVED lines=12> */
.L_x_110:


//--------------------- .nv.shared.reserved.0     --------------------------
	.section	.nv.shared.reserved.0,"aw",@nobits
	.weak		__nv_reservedSMEM_offset_0_alias
	.size		__nv_reservedSMEM_offset_0_alias, 0, 64
	.other		__nv_reservedSMEM_offset_0_alias,@"STO_CUDA_RESERVED_SHARED STV_DEFAULT"
__nv_reservedSMEM_offset_0_alias:
	.zero		0
	.zero		64


//--------------------- .nv.constant0._Z25FeatureInteractionSumGradI6__halfLi1EEvll9GradParamIT_XT0_EE --------------------------
	.section	.nv.constant0._Z25FeatureInteractionSumGradI6__halfLi1EEvll9GradParamIT_XT0_EE,"a",@progbits
	.sectionflags	@""
	.align	4
.nv.constant0._Z25FeatureInteractionSumGradI6__halfLi1EEvll9GradParamIT_XT0_EE:
	.zero		952


//--------------------- .nv.constant0._Z29FeatureInteractionSumGradPackI6__halfLi1EEvll9GradParamIT_XT0_EE --------------------------
	.section	.nv.constant0._Z29FeatureInteractionSumGradPackI6__halfLi1EEvll9GradParamIT_XT0_EE,"a",@progbits
	.sectionflags	@""
	.align	4
.nv.constant0._Z29FeatureInteractionSumGradPackI6__halfLi1EEvll9GradParamIT_XT0_EE:
	.zero		952


//--------------------- .nv.constant0._Z21FeatureInteractionSumI6__halfLi1EEvll5ParamIT_XT0_EE --------------------------
	.section	.nv.constant0._Z21FeatureInteractionSumI6__halfLi1EEvll5ParamIT_XT0_EE,"a",@progbits
	.sectionflags	@""
	.align	4
.nv.constant0._Z21FeatureInteractionSumI6__halfLi1EEvll5ParamIT_XT0_EE:
	.zero		944


//--------------------- .nv.constant0._Z25FeatureInteractionSumPackI6__halfLi1EEvll5ParamIT_XT0_EE --------------------------
	.section	.nv.constant0._Z25FeatureInteractionSumPackI6__halfLi1EEvll5ParamIT_XT0_EE,"a",@progbits
	.sectionflags	@""
	.align	4
.nv.constant0._Z25FeatureInteractionSumPackI6__halfLi1EEvll5ParamIT_XT0_EE:
	.zero		944


//--------------------- .nv.constant0._Z9FillValueI6__halfEvlT_PS1_ --------------------------
	.section	.nv.constant0._Z9FillValueI6__halfEvlT_PS1_,"a",@progbits
	.sectionflags	@""
	.align	4
.nv.constant0._Z9FillValueI6__halfEvlT_PS1_:
	.zero		920


//--------------------- .nv.constant0._Z22fm_order2_dgrad_kernelPK6__halfS1_PS_iii --------------------------
	.section	.nv.constant0._Z22fm_order2_dgrad_kernelPK6__halfS1_PS_iii,"a",@progbits
	.sectionflags	@""
	.align	4
.nv.constant0._Z22fm_order2_dgrad_kernelPK6__halfS1_PS_iii:
	.zero		932


//--------------------- .nv.constant0._Z22fm_order2_dgrad_kernelPKfS0_Pfiii --------------------------
	.section	.nv.constant0._Z22fm_order2_dgrad_kernelPKfS0_Pfiii,"a",@progbits
	.sectionflags	@""
	.align	4
.nv.constant0._Z22fm_order2_dgrad_kernelPKfS0_Pfiii:
	.zero		932


//--------------------- .nv.constant0._Z16fm_order2_kernelPK6__halfPS_iii --------------------------
	.section	.nv.constant0._Z16fm_order2_kernelPK6__halfPS_iii,"a",@progbits
	.sectionflags	@""
	.align	4
.nv.constant0._Z16fm_order2_kernelPK6__halfPS_iii:
	.zero		924


//--------------------- SYMBOLS --------------------------

	.type		.nv.reservedSmem.offset0,@object
	.size		.nv.reservedSmem.offset0,0x4
